	.target	sm_90a

	.elftype	@"ET_EXEC"


//--------------------- .note.nv.tkinfo           --------------------------
	.section	.note.nv.tkinfo,"",@"SHT_NOTE"
	.sectionflags	@"SHF_NOTE_NV_TKINFO"
	.tkinfo
        /*0018*/ 	.word	0x00000002
        /*0030*/ 	.string	""
        /*0030*/ 	.string	"ptxas"
        /*0030*/ 	.string	"Cuda compilation tools, release 13.0, V13.0.88"
        /*0030*/ 	.string	"Build cuda_13.0.r13.0/compiler.36424714_0"
        /*0030*/ 	.string	"-arch sm_90a -m 64 "



//--------------------- .note.nv.cuinfo           --------------------------
	.section	.note.nv.cuinfo,"",@"SHT_NOTE"
	.sectionflags	@"SHF_NOTE_NV_CUINFO"
        /*0018*/ 	.short	0x0002
        /*001a*/ 	.short	0x005a
        /*001c*/ 	.short	0x0082
	.zero		2


//--------------------- .nv.info                  --------------------------
	.section	.nv.info,"",@"SHT_CUDA_INFO"
	.align	4


	//----- nvinfo : EIATTR_REGCOUNT
	.align		4
        /*0000*/ 	.byte	0x04, 0x2f
        /*0002*/ 	.short	(.L_15 - .L_14)
	.align		4
.L_14:
        /*0004*/ 	.word	index@(_ZN7cutlass13device_kernelINS_4gemm6kernel13GemmUniversalIN4cute5tupleIJiiiiEEENS1_10collective13CollectiveMmaINS1_34MainloopSm90TmaGmmaWarpSpecializedILi5ENS5_IJNS4_1CILi4EEENSA_ILi1EEESC_EEENS1_35KernelTmaWarpSpecializedCooperativeEEENS5_IJNSA_ILi256EEENSA_ILi64EEENSA_ILi32EEEEEEfNS5_IJlSC_lEEEfSK_NS4_8TiledMMAINS4_8MMA_AtomIJNS4_4SM904GMMA29MMA_64x64x8_F32TF32TF32_SS_TNILNSO_7ScaleInE1ELSQ_1EEEEEENS4_6LayoutINS5_IJNSA_ILi2EEESC_SC_EEENS5_IJSC_NSA_ILi0EEESW_EEEEENS5_IJNS4_10UnderscoreESZ_SZ_EEEEENS4_13SM90_TMA_LOADENS4_14ComposedLayoutINS4_7SwizzleILi3ELi4ELi3EEENS4_18smem_ptr_flag_bitsILi32EEENST_INS5_IJNSA_ILi8EEESI_EEENS5_IJSI_SC_EEEEEEEvNS4_8identityENS4_23SM90_TMA_LOAD_MULTICASTES1C_vS1D_EENS_8epilogue10collective6detail29Sm90TmaWarpSpecializedAdapterINS1H_15DefaultEpilogueIfSK_SK_NS1G_6thread17LinearCombinationIfLi1EffLNS1L_9ScaleType4KindE0ELNS_15FloatRoundStyleE2EfEENS1_15EpilogueDefaultEEEEEvvEEEEvNT_6ParamsE)
        /*0008*/ 	.word	0x000000a8


	//----- nvinfo : EIATTR_FRAME_SIZE
	.align		4
.L_15:
        /*000c*/ 	.byte	0x04, 0x11
        /*000e*/ 	.short	(.L_17 - .L_16)
	.align		4
.L_16:
        /*0010*/ 	.word	index@(_ZN7cutlass13device_kernelINS_4gemm6kernel13GemmUniversalIN4cute5tupleIJiiiiEEENS1_10collective13CollectiveMmaINS1_34MainloopSm90TmaGmmaWarpSpecializedILi5ENS5_IJNS4_1CILi4EEENSA_ILi1EEESC_EEENS1_35KernelTmaWarpSpecializedCooperativeEEENS5_IJNSA_ILi256EEENSA_ILi64EEENSA_ILi32EEEEEEfNS5_IJlSC_lEEEfSK_NS4_8TiledMMAINS4_8MMA_AtomIJNS4_4SM904GMMA29MMA_64x64x8_F32TF32TF32_SS_TNILNSO_7ScaleInE1ELSQ_1EEEEEENS4_6LayoutINS5_IJNSA_ILi2EEESC_SC_EEENS5_IJSC_NSA_ILi0EEESW_EEEEENS5_IJNS4_10UnderscoreESZ_SZ_EEEEENS4_13SM90_TMA_LOADENS4_14ComposedLayoutINS4_7SwizzleILi3ELi4ELi3EEENS4_18smem_ptr_flag_bitsILi32EEENST_INS5_IJNSA_ILi8EEESI_EEENS5_IJSI_SC_EEEEEEEvNS4_8identityENS4_23SM90_TMA_LOAD_MULTICASTES1C_vS1D_EENS_8epilogue10collective6detail29Sm90TmaWarpSpecializedAdapterINS1H_15DefaultEpilogueIfSK_SK_NS1G_6thread17LinearCombinationIfLi1EffLNS1L_9ScaleType4KindE0ELNS_15FloatRoundStyleE2EfEENS1_15EpilogueDefaultEEEEEvvEEEEvNT_6ParamsE)
        /*0014*/ 	.word	0x00000000


	//----- nvinfo : EIATTR_MIN_STACK_SIZE
	.align		4
.L_17:
        /*0018*/ 	.byte	0x04, 0x12
        /*001a*/ 	.short	(.L_19 - .L_18)
	.align		4
.L_18:
        /*001c*/ 	.word	index@(_ZN7cutlass13device_kernelINS_4gemm6kernel13GemmUniversalIN4cute5tupleIJiiiiEEENS1_10collective13CollectiveMmaINS1_34MainloopSm90TmaGmmaWarpSpecializedILi5ENS5_IJNS4_1CILi4EEENSA_ILi1EEESC_EEENS1_35KernelTmaWarpSpecializedCooperativeEEENS5_IJNSA_ILi256EEENSA_ILi64EEENSA_ILi32EEEEEEfNS5_IJlSC_lEEEfSK_NS4_8TiledMMAINS4_8MMA_AtomIJNS4_4SM904GMMA29MMA_64x64x8_F32TF32TF32_SS_TNILNSO_7ScaleInE1ELSQ_1EEEEEENS4_6LayoutINS5_IJNSA_ILi2EEESC_SC_EEENS5_IJSC_NSA_ILi0EEESW_EEEEENS5_IJNS4_10UnderscoreESZ_SZ_EEEEENS4_13SM90_TMA_LOADENS4_14ComposedLayoutINS4_7SwizzleILi3ELi4ELi3EEENS4_18smem_ptr_flag_bitsILi32EEENST_INS5_IJNSA_ILi8EEESI_EEENS5_IJSI_SC_EEEEEEEvNS4_8identityENS4_23SM90_TMA_LOAD_MULTICASTES1C_vS1D_EENS_8epilogue10collective6detail29Sm90TmaWarpSpecializedAdapterINS1H_15DefaultEpilogueIfSK_SK_NS1G_6thread17LinearCombinationIfLi1EffLNS1L_9ScaleType4KindE0ELNS_15FloatRoundStyleE2EfEENS1_15EpilogueDefaultEEEEEvvEEEEvNT_6ParamsE)
        /*0020*/ 	.word	0x00000000
.L_19:


//--------------------- .nv.compat                --------------------------
	.section	.nv.compat,"",@"SHT_CUDA_COMPAT_INFO"
	.align	4
        /*0000*/ 	.byte	0x02, 0x09, 0x01, 0x00, 0x02, 0x02, 0x04, 0x00, 0x02, 0x05, 0x05, 0x00, 0x03, 0x07, 0x01, 0x01
        /*0010*/ 	.byte	0x02, 0x03, 0x01, 0x00, 0x02, 0x06, 0x01, 0x00, 0x04, 0x0b, 0x08, 0x00, 0x00, 0x00, 0x00, 0x00
        /*0020*/ 	.byte	0x00, 0x00, 0x00, 0x00


//--------------------- .nv.info._ZN7cutlass13device_kernelINS_4gemm6kernel13GemmUniversalIN4cute5tupleIJiiiiEEENS1_10collective13CollectiveMmaINS1_34MainloopSm90TmaGmmaWarpSpecializedILi5ENS5_IJNS4_1CILi4EEENSA_ILi1EEESC_EEENS1_35KernelTmaWarpSpecializedCooperativeEEENS5_IJNSA_ILi256EEENSA_ILi64EEENSA_ILi32EEEEEEfNS5_IJlSC_lEEEfSK_NS4_8TiledMMAINS4_8MMA_AtomIJNS4_4SM904GMMA29MMA_64x64x8_F32TF32TF32_SS_TNILNSO_7ScaleInE1ELSQ_1EEEEEENS4_6LayoutINS5_IJNSA_ILi2EEESC_SC_EEENS5_IJSC_NSA_ILi0EEESW_EEEEENS5_IJNS4_10UnderscoreESZ_SZ_EEEEENS4_13SM90_TMA_LOADENS4_14ComposedLayoutINS4_7SwizzleILi3ELi4ELi3EEENS4_18smem_ptr_flag_bitsILi32EEENST_INS5_IJNSA_ILi8EEESI_EEENS5_IJSI_SC_EEEEEEEvNS4_8identityENS4_23SM90_TMA_LOAD_MULTICASTES1C_vS1D_EENS_8epilogue10collective6detail29Sm90TmaWarpSpecializedAdapterINS1H_15DefaultEpilogueIfSK_SK_NS1G_6thread17LinearCombinationIfLi1EffLNS1L_9ScaleType4KindE0ELNS_15FloatRoundStyleE2EfEENS1_15EpilogueDefaultEEEEEvvEEEEvNT_6ParamsE --------------------------
	.section	.nv.info._ZN7cutlass13device_kernelINS_4gemm6kernel13GemmUniversalIN4cute5tupleIJiiiiEEENS1_10collective13CollectiveMmaINS1_34MainloopSm90TmaGmmaWarpSpecializedILi5ENS5_IJNS4_1CILi4EEENSA_ILi1EEESC_EEENS1_35KernelTmaWarpSpecializedCooperativeEEENS5_IJNSA_ILi256EEENSA_ILi64EEENSA_ILi32EEEEEEfNS5_IJlSC_lEEEfSK_NS4_8TiledMMAINS4_8MMA_AtomIJNS4_4SM904GMMA29MMA_64x64x8_F32TF32TF32_SS_TNILNSO_7ScaleInE1ELSQ_1EEEEEENS4_6LayoutINS5_IJNSA_ILi2EEESC_SC_EEENS5_IJSC_NSA_ILi0EEESW_EEEEENS5_IJNS4_10UnderscoreESZ_SZ_EEEEENS4_13SM90_TMA_LOADENS4_14ComposedLayoutINS4_7SwizzleILi3ELi4ELi3EEENS4_18smem_ptr_flag_bitsILi32EEENST_INS5_IJNSA_ILi8EEESI_EEENS5_IJSI_SC_EEEEEEEvNS4_8identityENS4_23SM90_TMA_LOAD_MULTICASTES1C_vS1D_EENS_8epilogue10collective6detail29Sm90TmaWarpSpecializedAdapterINS1H_15DefaultEpilogueIfSK_SK_NS1G_6thread17LinearCombinationIfLi1EffLNS1L_9ScaleType4KindE0ELNS_15FloatRoundStyleE2EfEENS1_15EpilogueDefaultEEEEEvvEEEEvNT_6ParamsE,"",@"SHT_CUDA_INFO"
	.sectionflags	@""
	.align	4


	//----- nvinfo : EIATTR_CUDA_API_VERSION
	.align		4
        /*0000*/ 	.byte	0x04, 0x37
        /*0002*/ 	.short	(.L_21 - .L_20)
.L_20:
        /*0004*/ 	.word	0x00000082


	//----- nvinfo : EIATTR_KPARAM_INFO
	.align		4
.L_21:
        /*0008*/ 	.byte	0x04, 0x17
        /*000a*/ 	.short	(.L_23 - .L_22)
.L_22:
        /*000c*/ 	.word	0x00000000
        /*0010*/ 	.short	0x0000
        /*0012*/ 	.short	0x0070
        /*0014*/ 	.byte	0x00, 0xf0, 0x01, 0x10


	//----- nvinfo : EIATTR_SPARSE_MMA_MASK
	.align		4
.L_23:
        /*0018*/ 	.byte	0x03, 0x50
        /*001a*/ 	.short	0x0000


	//----- nvinfo : EIATTR_MAXREG_COUNT
	.align		4
        /*001c*/ 	.byte	0x03, 0x1b
        /*001e*/ 	.short	0x00a8


	//----- nvinfo : EIATTR_NUM_BARRIERS
	.align		4
        /*0020*/ 	.byte	0x02, 0x4c
        /*0022*/ 	.byte	0x01
	.zero		1


	//----- nvinfo : EIATTR_EXTERNS
	.align		4
        /*0024*/ 	.byte	0x04, 0x0f
        /*0026*/ 	.short	(.L_25 - .L_24)


	//   ....[0]....
	.align		4
.L_24:
        /*0028*/ 	.word	index@(__assertfail)


	//----- nvinfo : EIATTR_MERCURY_ISA_VERSION
	.align		4
.L_25:
        /*002c*/ 	.byte	0x03, 0x5f
        /*002e*/ 	.short	0x0101


	//----- nvinfo : EIATTR_INT_WARP_WIDE_INSTR_OFFSETS
	.align		4
        /*0030*/ 	.byte	0x04, 0x31
        /*0032*/ 	.short	(.L_27 - .L_26)


	//   ....[0]....
.L_26:
        /*0034*/ 	.word	0x000004a0


	//   ....[1]....
        /*0038*/ 	.word	0x000004d0


	//   ....[2]....
        /*003c*/ 	.word	0x00000680


	//----- nvinfo : EIATTR_COOP_GROUP_MASK_REGIDS
	.align		4
.L_27:
        /*0040*/ 	.byte	0x04, 0x29
        /*0042*/ 	.short	(.L_29 - .L_28)


	//   ....[0]....
.L_28:
        /*0044*/ 	.word	0xffffffff


	//   ....[1]....
        /*0048*/ 	.word	0xffffffff


	//   ....[2]....
        /*004c*/ 	.word	0xffffffff


	//   ....[3]....
        /*0050*/ 	.word	0xffffffff


	//   ....[4]....
        /*0054*/ 	.word	0xffffffff


	//   ....[5]....
        /*0058*/ 	.word	0xffffffff


	//----- nvinfo : EIATTR_COOP_GROUP_INSTR_OFFSETS
	.align		4
.L_29:
        /*005c*/ 	.byte	0x04, 0x28
        /*005e*/ 	.short	(.L_31 - .L_30)


	//   ....[0]....
.L_30:
        /*0060*/ 	.word	0x00000060


	//   ....[1]....
        /*0064*/ 	.word	0x00000070


	//   ....[2]....
        /*0068*/ 	.word	0x00000130


	//   ....[3]....
        /*006c*/ 	.word	0x000002f0


	//   ....[4]....
        /*0070*/ 	.word	0x00000830


	//   ....[5]....
        /*0074*/ 	.word	0x00001280


	//----- nvinfo : EIATTR_REG_RECONFIG
	.align		4
.L_31:
        /*0078*/ 	.byte	0x01, 0x54
	.zero		2


	//----- nvinfo : EIATTR_SYSCALL_OFFSETS
	.align		4
        /*007c*/ 	.byte	0x04, 0x46
        /*007e*/ 	.short	(.L_33 - .L_32)


	//   ....[0]....
.L_32:
        /*0080*/ 	.word	0x00001440


	//----- nvinfo : EIATTR_MBARRIER_INSTR_OFFSETS
	.align		4
.L_33:
        /*0084*/ 	.byte	0x04, 0x39
        /*0086*/ 	.short	(.L_35 - .L_34)


	//   ....[0]....
.L_34:
        /*0088*/ 	.word	0x00000230
        /*008c*/ 	.word	0x000000ff
        /*0090*/ 	.word	0x00000000
        /*0094*/ 	.short	0x0100
        /*0096*/ 	.byte	0x08
	.zero		1


	//   ....[1]....
        /*0098*/ 	.word	0x00000240
        /*009c*/ 	.word	0x000000ff
        /*00a0*/ 	.word	0x00000028
        /*00a4*/ 	.short	0x0100
        /*00a6*/ 	.byte	0x08
	.zero		1


	//   ....[2]....
        /*00a8*/ 	.word	0x00000250
        /*00ac*/ 	.word	0x000000ff
        /*00b0*/ 	.word	0x00000008
        /*00b4*/ 	.short	0x0100
        /*00b6*/ 	.byte	0x08
	.zero		1


	//   ....[3]....
        /*00b8*/ 	.word	0x00000260
        /*00bc*/ 	.word	0x000000ff
        /*00c0*/ 	.word	0x00000030
        /*00c4*/ 	.short	0x0100
        /*00c6*/ 	.byte	0x08
	.zero		1


	//   ....[4]....
        /*00c8*/ 	.word	0x00000270
        /*00cc*/ 	.word	0x000000ff
        /*00d0*/ 	.word	0x00000010
        /*00d4*/ 	.short	0x0100
        /*00d6*/ 	.byte	0x08
	.zero		1


	//   ....[5]....
        /*00d8*/ 	.word	0x00000280
        /*00dc*/ 	.word	0x000000ff
        /*00e0*/ 	.word	0x00000038
        /*00e4*/ 	.short	0x0100
        /*00e6*/ 	.byte	0x08
	.zero		1


	//   ....[6]....
        /*00e8*/ 	.word	0x00000290
        /*00ec*/ 	.word	0x000000ff
        /*00f0*/ 	.word	0x00000018
        /*00f4*/ 	.short	0x0100
        /*00f6*/ 	.byte	0x08
	.zero		1


	//   ....[7]....
        /*00f8*/ 	.word	0x000002a0
        /*00fc*/ 	.word	0x000000ff
        /*0100*/ 	.word	0x00000040
        /*0104*/ 	.short	0x0100
        /*0106*/ 	.byte	0x08
	.zero		1


	//   ....[8]....
        /*0108*/ 	.word	0x000002b0
        /*010c*/ 	.word	0x000000ff
        /*0110*/ 	.word	0x00000020
        /*0114*/ 	.short	0x0100
        /*0116*/ 	.byte	0x08
	.zero		1


	//   ....[9]....
        /*0118*/ 	.word	0x000002c0
        /*011c*/ 	.word	0x000000ff
        /*0120*/ 	.word	0x00000048
        /*0124*/ 	.short	0x0100
        /*0126*/ 	.byte	0x08
	.zero		1


	//   ....[10]....
        /*0128*/ 	.word	0x00000710
        /*012c*/ 	.word	0x000000ff
        /*0130*/ 	.word	0x00000060
        /*0134*/ 	.short	0x0100
        /*0136*/ 	.byte	0x06
	.zero		1


	//   ....[11]....
        /*0138*/ 	.word	0x000007b0
        /*013c*/ 	.word	0x000000ff
        /*0140*/ 	.word	0x00000068
        /*0144*/ 	.short	0x0100
        /*0146*/ 	.byte	0x06
	.zero		1


	//   ....[12]....
        /*0148*/ 	.word	0x00001500
        /*014c*/ 	.word	0x00000003
        /*0150*/ 	.word	0x00000000
        /*0154*/ 	.short	0x010a
        /*0156*/ 	.byte	0x3f
	.zero		1


	//   ....[13]....
        /*0158*/ 	.word	0x00001540
        /*015c*/ 	.word	0x00000003
        /*0160*/ 	.word	0x00000000
        /*0164*/ 	.short	0x010a
        /*0166*/ 	.byte	0x3f
	.zero		1


	//   ....[14]....
        /*0168*/ 	.word	0x00001a90
        /*016c*/ 	.word	0x00000005
        /*0170*/ 	.word	0x00000000
        /*0174*/ 	.short	0x010a
        /*0176*/ 	.byte	0x3f
	.zero		1


	//   ....[15]....
        /*0178*/ 	.word	0x00001ad0
        /*017c*/ 	.word	0x00000005
        /*0180*/ 	.word	0x00000000
        /*0184*/ 	.short	0x010a
        /*0186*/ 	.byte	0x3f
	.zero		1


	//   ....[16]....
        /*0188*/ 	.word	0x00001eb0
        /*018c*/ 	.word	0x00000005
        /*0190*/ 	.word	0x00000000
        /*0194*/ 	.short	0x0101
        /*0196*/ 	.byte	0x3f
	.zero		1


	//   ....[17]....
        /*0198*/ 	.word	0x000020d0
        /*019c*/ 	.word	0x00000003
        /*01a0*/ 	.word	0x00000000
        /*01a4*/ 	.short	0x0101
        /*01a6*/ 	.byte	0x3f
	.zero		1


	//   ....[18]....
        /*01a8*/ 	.word	0x00007020
        /*01ac*/ 	.word	0x00000017
        /*01b0*/ 	.word	0x00000028
        /*01b4*/ 	.short	0x010a
        /*01b6*/ 	.byte	0x3f
	.zero		1


	//   ....[19]....
        /*01b8*/ 	.word	0x00007390
        /*01bc*/ 	.word	0x00000003
        /*01c0*/ 	.word	0x00000068
        /*01c4*/ 	.short	0x0101
        /*01c6*/ 	.byte	0x3f
	.zero		1


	//   ....[20]....
        /*01c8*/ 	.word	0x00007af0
        /*01cc*/ 	.word	0x00000007
        /*01d0*/ 	.word	0x00000000
        /*01d4*/ 	.short	0x010a
        /*01d6*/ 	.byte	0x3f
	.zero		1


	//   ....[21]....
        /*01d8*/ 	.word	0x00007b70
        /*01dc*/ 	.word	0x00000008
        /*01e0*/ 	.word	0x00000000
        /*01e4*/ 	.short	0x010a
        /*01e6*/ 	.byte	0x3f
	.zero		1


	//   ....[22]....
        /*01e8*/ 	.word	0x00007c00
        /*01ec*/ 	.word	0x00000009
        /*01f0*/ 	.word	0x00000000
        /*01f4*/ 	.short	0x010a
        /*01f6*/ 	.byte	0x3f
	.zero		1


	//   ....[23]....
        /*01f8*/ 	.word	0x00007c90
        /*01fc*/ 	.word	0x00000006
        /*0200*/ 	.word	0x00000000
        /*0204*/ 	.short	0x010a
        /*0206*/ 	.byte	0x3f
	.zero		1


	//   ....[24]....
        /*0208*/ 	.word	0x00007d20
        /*020c*/ 	.word	0x00000003
        /*0210*/ 	.word	0x00000000
        /*0214*/ 	.short	0x010a
        /*0216*/ 	.byte	0x3f
	.zero		1


	//   ....[25]....
        /*0218*/ 	.word	0x00007d80
        /*021c*/ 	.word	0x00000003
        /*0220*/ 	.word	0x00000000
        /*0224*/ 	.short	0x010a
        /*0226*/ 	.byte	0x3f
	.zero		1


	//   ....[26]....
        /*0228*/ 	.word	0x00007dd0
        /*022c*/ 	.word	0x00000005
        /*0230*/ 	.word	0x00000000
        /*0234*/ 	.short	0x010a
        /*0236*/ 	.byte	0x3f
	.zero		1


	//   ....[27]....
        /*0238*/ 	.word	0x00007ea0
        /*023c*/ 	.word	0x00000017
        /*0240*/ 	.word	0x00000028
        /*0244*/ 	.short	0x010a
        /*0246*/ 	.byte	0x3f
	.zero		1


	//   ....[28]....
        /*0248*/ 	.word	0x00007f70
        /*024c*/ 	.word	0x00000007
        /*0250*/ 	.word	0x00000000
        /*0254*/ 	.short	0x010a
        /*0256*/ 	.byte	0x3f
	.zero		1


	//   ....[29]....
        /*0258*/ 	.word	0x00007fc0
        /*025c*/ 	.word	0x00000008
        /*0260*/ 	.word	0x00000000
        /*0264*/ 	.short	0x010a
        /*0266*/ 	.byte	0x3f
	.zero		1


	//   ....[30]....
        /*0268*/ 	.word	0x00008010
        /*026c*/ 	.word	0x00000009
        /*0270*/ 	.word	0x00000000
        /*0274*/ 	.short	0x010a
        /*0276*/ 	.byte	0x3f
	.zero		1


	//   ....[31]....
        /*0278*/ 	.word	0x00008060
        /*027c*/ 	.word	0x00000006
        /*0280*/ 	.word	0x00000000
        /*0284*/ 	.short	0x010a
        /*0286*/ 	.byte	0x3f
	.zero		1


	//----- nvinfo : EIATTR_NUM_MBARRIERS
	.align		4
.L_35:
        /*0288*/ 	.byte	0x03, 0x38
        /*028a*/ 	.short	0x000c


	//----- nvinfo : EIATTR_EXIT_INSTR_OFFSETS
	.align		4
        /*028c*/ 	.byte	0x04, 0x1c
        /*028e*/ 	.short	(.L_37 - .L_36)


	//   ....[0]....
.L_36:
        /*0290*/ 	.word	0x000009a0


	//   ....[1]....
        /*0294*/ 	.word	0x000011b0


	//   ....[2]....
        /*0298*/ 	.word	0x00006730


	//   ....[3]....
        /*029c*/ 	.word	0x00006c90


	//   ....[4]....
        /*02a0*/ 	.word	0x00007d70


	//----- nvinfo : EIATTR_MAX_THREADS
	.align		4
.L_37:
        /*02a4*/ 	.byte	0x04, 0x05
        /*02a6*/ 	.short	(.L_39 - .L_38)
.L_38:
        /*02a8*/ 	.word	0x00000180
        /*02ac*/ 	.word	0x00000001
        /*02b0*/ 	.word	0x00000001


	//----- nvinfo : EIATTR_CRS_STACK_SIZE
	.align		4
.L_39:
        /*02b4*/ 	.byte	0x04, 0x1e
        /*02b6*/ 	.short	(.L_41 - .L_40)
.L_40:
        /*02b8*/ 	.word	0x00000000


	//----- nvinfo : EIATTR_CBANK_PARAM_SIZE
	.align		4
.L_41:
        /*02bc*/ 	.byte	0x03, 0x19
        /*02be*/ 	.short	0x0470


	//----- nvinfo : EIATTR_PARAM_CBANK
	.align		4
        /*02c0*/ 	.byte	0x04, 0x0a
        /*02c2*/ 	.short	(.L_43 - .L_42)
	.align		4
.L_42:
        /*02c4*/ 	.word	index@(.nv.constant0._ZN7cutlass13device_kernelINS_4gemm6kernel13GemmUniversalIN4cute5tupleIJiiiiEEENS1_10collective13CollectiveMmaINS1_34MainloopSm90TmaGmmaWarpSpecializedILi5ENS5_IJNS4_1CILi4EEENSA_ILi1EEESC_EEENS1_35KernelTmaWarpSpecializedCooperativeEEENS5_IJNSA_ILi256EEENSA_ILi64EEENSA_ILi32EEEEEEfNS5_IJlSC_lEEEfSK_NS4_8TiledMMAINS4_8MMA_AtomIJNS4_4SM904GMMA29MMA_64x64x8_F32TF32TF32_SS_TNILNSO_7ScaleInE1ELSQ_1EEEEEENS4_6LayoutINS5_IJNSA_ILi2EEESC_SC_EEENS5_IJSC_NSA_ILi0EEESW_EEEEENS5_IJNS4_10UnderscoreESZ_SZ_EEEEENS4_13SM90_TMA_LOADENS4_14ComposedLayoutINS4_7SwizzleILi3ELi4ELi3EEENS4_18smem_ptr_flag_bitsILi32EEENST_INS5_IJNSA_ILi8EEESI_EEENS5_IJSI_SC_EEEEEEEvNS4_8identityENS4_23SM90_TMA_LOAD_MULTICASTES1C_vS1D_EENS_8epilogue10collective6detail29Sm90TmaWarpSpecializedAdapterINS1H_15DefaultEpilogueIfSK_SK_NS1G_6thread17LinearCombinationIfLi1EffLNS1L_9ScaleType4KindE0ELNS_15FloatRoundStyleE2EfEENS1_15EpilogueDefaultEEEEEvvEEEEvNT_6ParamsE)
        /*02c8*/ 	.short	0x0210
        /*02ca*/ 	.short	0x0470


	//----- nvinfo : EIATTR_SW_WAR
	.align		4
.L_43:
        /*02cc*/ 	.byte	0x04, 0x36
        /*02ce*/ 	.short	(.L_45 - .L_44)
.L_44:
        /*02d0*/ 	.word	0x00000008
.L_45:


//--------------------- .nv.callgraph             --------------------------
	.section	.nv.callgraph,"",@"SHT_CUDA_CALLGRAPH"
	.align	4
	.sectionentsize	8
	.align		4
        /*0000*/ 	.word	0x00000000
	.align		4
        /*0004*/ 	.word	0xffffffff
	.align		4
        /*0008*/ 	.word	index@(_ZN7cutlass13device_kernelINS_4gemm6kernel13GemmUniversalIN4cute5tupleIJiiiiEEENS1_10collective13CollectiveMmaINS1_34MainloopSm90TmaGmmaWarpSpecializedILi5ENS5_IJNS4_1CILi4EEENSA_ILi1EEESC_EEENS1_35KernelTmaWarpSpecializedCooperativeEEENS5_IJNSA_ILi256EEENSA_ILi64EEENSA_ILi32EEEEEEfNS5_IJlSC_lEEEfSK_NS4_8TiledMMAINS4_8MMA_AtomIJNS4_4SM904GMMA29MMA_64x64x8_F32TF32TF32_SS_TNILNSO_7ScaleInE1ELSQ_1EEEEEENS4_6LayoutINS5_IJNSA_ILi2EEESC_SC_EEENS5_IJSC_NSA_ILi0EEESW_EEEEENS5_IJNS4_10UnderscoreESZ_SZ_EEEEENS4_13SM90_TMA_LOADENS4_14ComposedLayoutINS4_7SwizzleILi3ELi4ELi3EEENS4_18smem_ptr_flag_bitsILi32EEENST_INS5_IJNSA_ILi8EEESI_EEENS5_IJSI_SC_EEEEEEEvNS4_8identityENS4_23SM90_TMA_LOAD_MULTICASTES1C_vS1D_EENS_8epilogue10collective6detail29Sm90TmaWarpSpecializedAdapterINS1H_15DefaultEpilogueIfSK_SK_NS1G_6thread17LinearCombinationIfLi1EffLNS1L_9ScaleType4KindE0ELNS_15FloatRoundStyleE2EfEENS1_15EpilogueDefaultEEEEEvvEEEEvNT_6ParamsE)
	.align		4
        /*000c*/ 	.word	index@(__assertfail)
	.align		4
        /*0010*/ 	.word	0x00000000
	.align		4
        /*0014*/ 	.word	0xfffffffe
	.align		4
        /*0018*/ 	.word	0x00000000
	.align		4
        /*001c*/ 	.word	0xfffffffd
	.align		4
        /*0020*/ 	.word	0x00000000
	.align		4
        /*0024*/ 	.word	0xfffffffc


//--------------------- .nv.constant4             --------------------------
	.section	.nv.constant4,"a",@progbits
	.align	8
	.align		8
.nv.constant4:
        /*0000*/ 	.dword	__assertfail
	.align		8
        /*0008*/ 	.dword	__unnamed_1
	.align		8
        /*0010*/ 	.dword	_ZN40_INTERNAL_87e4eb3c_4_k_cu_ae6e5aca_158124cuda3std3__45__cpo5beginE
	.align		8
        /*0018*/ 	.dword	_ZN40_INTERNAL_87e4eb3c_4_k_cu_ae6e5aca_158124cuda3std3__45__cpo3endE
	.align		8
        /*0020*/ 	.dword	_ZN40_INTERNAL_87e4eb3c_4_k_cu_ae6e5aca_158124cuda3std3__45__cpo6cbeginE
	.align		8
        /*0028*/ 	.dword	_ZN40_INTERNAL_87e4eb3c_4_k_cu_ae6e5aca_158124cuda3std3__45__cpo4cendE
	.align		8
        /*0030*/ 	.dword	_ZN40_INTERNAL_87e4eb3c_4_k_cu_ae6e5aca_158124cuda3std3__442_GLOBAL__N__87e4eb3c_4_k_cu_ae6e5aca_158126ignoreE
	.align		8
        /*0038*/ 	.dword	_ZN40_INTERNAL_87e4eb3c_4_k_cu_ae6e5aca_158124cuda3std3__419piecewise_constructE
	.align		8
        /*0040*/ 	.dword	_ZN40_INTERNAL_87e4eb3c_4_k_cu_ae6e5aca_158124cuda3std3__48in_placeE
	.align		8
        /*0048*/ 	.dword	_ZN40_INTERNAL_87e4eb3c_4_k_cu_ae6e5aca_158124cuda3std6ranges3__45__cpo4swapE
	.align		8
        /*0050*/ 	.dword	_ZN40_INTERNAL_87e4eb3c_4_k_cu_ae6e5aca_158124cuda3std6ranges3__45__cpo9iter_moveE
	.align		8
        /*0058*/ 	.dword	_ZN40_INTERNAL_87e4eb3c_4_k_cu_ae6e5aca_158124cute7productE
	.align		8
        /*0060*/ 	.dword	_ZN40_INTERNAL_87e4eb3c_4_k_cu_ae6e5aca_158124cute1_E
	.align		8
        /*0068*/ 	.dword	$str$22
	.align		8
        /*0070*/ 	.dword	$str$23


//--------------------- .text._ZN7cutlass13device_kernelINS_4gemm6kernel13GemmUniversalIN4cute5tupleIJiiiiEEENS1_10collective13CollectiveMmaINS1_34MainloopSm90TmaGmmaWarpSpecializedILi5ENS5_IJNS4_1CILi4EEENSA_ILi1EEESC_EEENS1_35KernelTmaWarpSpecializedCooperativeEEENS5_IJNSA_ILi256EEENSA_ILi64EEENSA_ILi32EEEEEEfNS5_IJlSC_lEEEfSK_NS4_8TiledMMAINS4_8MMA_AtomIJNS4_4SM904GMMA29MMA_64x64x8_F32TF32TF32_SS_TNILNSO_7ScaleInE1ELSQ_1EEEEEENS4_6LayoutINS5_IJNSA_ILi2EEESC_SC_EEENS5_IJSC_NSA_ILi0EEESW_EEEEENS5_IJNS4_10UnderscoreESZ_SZ_EEEEENS4_13SM90_TMA_LOADENS4_14ComposedLayoutINS4_7SwizzleILi3ELi4ELi3EEENS4_18smem_ptr_flag_bitsILi32EEENST_INS5_IJNSA_ILi8EEESI_EEENS5_IJSI_SC_EEEEEEEvNS4_8identityENS4_23SM90_TMA_LOAD_MULTICASTES1C_vS1D_EENS_8epilogue10collective6detail29Sm90TmaWarpSpecializedAdapterINS1H_15DefaultEpilogueIfSK_SK_NS1G_6thread17LinearCombinationIfLi1EffLNS1L_9ScaleType4KindE0ELNS_15FloatRoundStyleE2EfEENS1_15EpilogueDefaultEEEEEvvEEEEvNT_6ParamsE --------------------------
	.section	.text._ZN7cutlass13device_kernelINS_4gemm6kernel13GemmUniversalIN4cute5tupleIJiiiiEEENS1_10collective13CollectiveMmaINS1_34MainloopSm90TmaGmmaWarpSpecializedILi5ENS5_IJNS4_1CILi4EEENSA_ILi1EEESC_EEENS1_35KernelTmaWarpSpecializedCooperativeEEENS5_IJNSA_ILi256EEENSA_ILi64EEENSA_ILi32EEEEEEfNS5_IJlSC_lEEEfSK_NS4_8TiledMMAINS4_8MMA_AtomIJNS4_4SM904GMMA29MMA_64x64x8_F32TF32TF32_SS_TNILNSO_7ScaleInE1ELSQ_1EEEEEENS4_6LayoutINS5_IJNSA_ILi2EEESC_SC_EEENS5_IJSC_NSA_ILi0EEESW_EEEEENS5_IJNS4_10UnderscoreESZ_SZ_EEEEENS4_13SM90_TMA_LOADENS4_14ComposedLayoutINS4_7SwizzleILi3ELi4ELi3EEENS4_18smem_ptr_flag_bitsILi32EEENST_INS5_IJNSA_ILi8EEESI_EEENS5_IJSI_SC_EEEEEEEvNS4_8identityENS4_23SM90_TMA_LOAD_MULTICASTES1C_vS1D_EENS_8epilogue10collective6detail29Sm90TmaWarpSpecializedAdapterINS1H_15DefaultEpilogueIfSK_SK_NS1G_6thread17LinearCombinationIfLi1EffLNS1L_9ScaleType4KindE0ELNS_15FloatRoundStyleE2EfEENS1_15EpilogueDefaultEEEEEvvEEEEvNT_6ParamsE,"ax",@progbits
	.align	128
.text._ZN7cutlass13device_kernelINS_4gemm6kernel13GemmUniversalIN4cute5tupleIJiiiiEEENS1_10collective13CollectiveMmaINS1_34MainloopSm90TmaGmmaWarpSpecializedILi5ENS5_IJNS4_1CILi4EEENSA_ILi1EEESC_EEENS1_35KernelTmaWarpSpecializedCooperativeEEENS5_IJNSA_ILi256EEENSA_ILi64EEENSA_ILi32EEEEEEfNS5_IJlSC_lEEEfSK_NS4_8TiledMMAINS4_8MMA_AtomIJNS4_4SM904GMMA29MMA_64x64x8_F32TF32TF32_SS_TNILNSO_7ScaleInE1ELSQ_1EEEEEENS4_6LayoutINS5_IJNSA_ILi2EEESC_SC_EEENS5_IJSC_NSA_ILi0EEESW_EEEEENS5_IJNS4_10UnderscoreESZ_SZ_EEEEENS4_13SM90_TMA_LOADENS4_14ComposedLayoutINS4_7SwizzleILi3ELi4ELi3EEENS4_18smem_ptr_flag_bitsILi32EEENST_INS5_IJNSA_ILi8EEESI_EEENS5_IJSI_SC_EEEEEEEvNS4_8identityENS4_23SM90_TMA_LOAD_MULTICASTES1C_vS1D_EENS_8epilogue10collective6detail29Sm90TmaWarpSpecializedAdapterINS1H_15DefaultEpilogueIfSK_SK_NS1G_6thread17LinearCombinationIfLi1EffLNS1L_9ScaleType4KindE0ELNS_15FloatRoundStyleE2EfEENS1_15EpilogueDefaultEEEEEvvEEEEvNT_6ParamsE:
        .type           _ZN7cutlass13device_kernelINS_4gemm6kernel13GemmUniversalIN4cute5tupleIJiiiiEEENS1_10collective13CollectiveMmaINS1_34MainloopSm90TmaGmmaWarpSpecializedILi5ENS5_IJNS4_1CILi4EEENSA_ILi1EEESC_EEENS1_35KernelTmaWarpSpecializedCooperativeEEENS5_IJNSA_ILi256EEENSA_ILi64EEENSA_ILi32EEEEEEfNS5_IJlSC_lEEEfSK_NS4_8TiledMMAINS4_8MMA_AtomIJNS4_4SM904GMMA29MMA_64x64x8_F32TF32TF32_SS_TNILNSO_7ScaleInE1ELSQ_1EEEEEENS4_6LayoutINS5_IJNSA_ILi2EEESC_SC_EEENS5_IJSC_NSA_ILi0EEESW_EEEEENS5_IJNS4_10UnderscoreESZ_SZ_EEEEENS4_13SM90_TMA_LOADENS4_14ComposedLayoutINS4_7SwizzleILi3ELi4ELi3EEENS4_18smem_ptr_flag_bitsILi32EEENST_INS5_IJNSA_ILi8EEESI_EEENS5_IJSI_SC_EEEEEEEvNS4_8identityENS4_23SM90_TMA_LOAD_MULTICASTES1C_vS1D_EENS_8epilogue10collective6detail29Sm90TmaWarpSpecializedAdapterINS1H_15DefaultEpilogueIfSK_SK_NS1G_6thread17LinearCombinationIfLi1EffLNS1L_9ScaleType4KindE0ELNS_15FloatRoundStyleE2EfEENS1_15EpilogueDefaultEEEEEvvEEEEvNT_6ParamsE,@function
        .size           _ZN7cutlass13device_kernelINS_4gemm6kernel13GemmUniversalIN4cute5tupleIJiiiiEEENS1_10collective13CollectiveMmaINS1_34MainloopSm90TmaGmmaWarpSpecializedILi5ENS5_IJNS4_1CILi4EEENSA_ILi1EEESC_EEENS1_35KernelTmaWarpSpecializedCooperativeEEENS5_IJNSA_ILi256EEENSA_ILi64EEENSA_ILi32EEEEEEfNS5_IJlSC_lEEEfSK_NS4_8TiledMMAINS4_8MMA_AtomIJNS4_4SM904GMMA29MMA_64x64x8_F32TF32TF32_SS_TNILNSO_7ScaleInE1ELSQ_1EEEEEENS4_6LayoutINS5_IJNSA_ILi2EEESC_SC_EEENS5_IJSC_NSA_ILi0EEESW_EEEEENS5_IJNS4_10UnderscoreESZ_SZ_EEEEENS4_13SM90_TMA_LOADENS4_14ComposedLayoutINS4_7SwizzleILi3ELi4ELi3EEENS4_18smem_ptr_flag_bitsILi32EEENST_INS5_IJNSA_ILi8EEESI_EEENS5_IJSI_SC_EEEEEEEvNS4_8identityENS4_23SM90_TMA_LOAD_MULTICASTES1C_vS1D_EENS_8epilogue10collective6detail29Sm90TmaWarpSpecializedAdapterINS1H_15DefaultEpilogueIfSK_SK_NS1G_6thread17LinearCombinationIfLi1EffLNS1L_9ScaleType4KindE0ELNS_15FloatRoundStyleE2EfEENS1_15EpilogueDefaultEEEEEvvEEEEvNT_6ParamsE,(.L_x_199 - _ZN7cutlass13device_kernelINS_4gemm6kernel13GemmUniversalIN4cute5tupleIJiiiiEEENS1_10collective13CollectiveMmaINS1_34MainloopSm90TmaGmmaWarpSpecializedILi5ENS5_IJNS4_1CILi4EEENSA_ILi1EEESC_EEENS1_35KernelTmaWarpSpecializedCooperativeEEENS5_IJNSA_ILi256EEENSA_ILi64EEENSA_ILi32EEEEEEfNS5_IJlSC_lEEEfSK_NS4_8TiledMMAINS4_8MMA_AtomIJNS4_4SM904GMMA29MMA_64x64x8_F32TF32TF32_SS_TNILNSO_7ScaleInE1ELSQ_1EEEEEENS4_6LayoutINS5_IJNSA_ILi2EEESC_SC_EEENS5_IJSC_NSA_ILi0EEESW_EEEEENS5_IJNS4_10UnderscoreESZ_SZ_EEEEENS4_13SM90_TMA_LOADENS4_14ComposedLayoutINS4_7SwizzleILi3ELi4ELi3EEENS4_18smem_ptr_flag_bitsILi32EEENST_INS5_IJNSA_ILi8EEESI_EEENS5_IJSI_SC_EEEEEEEvNS4_8identityENS4_23SM90_TMA_LOAD_MULTICASTES1C_vS1D_EENS_8epilogue10collective6detail29Sm90TmaWarpSpecializedAdapterINS1H_15DefaultEpilogueIfSK_SK_NS1G_6thread17LinearCombinationIfLi1EffLNS1L_9ScaleType4KindE0ELNS_15FloatRoundStyleE2EfEENS1_15EpilogueDefaultEEEEEvvEEEEvNT_6ParamsE)
        .other          _ZN7cutlass13device_kernelINS_4gemm6kernel13GemmUniversalIN4cute5tupleIJiiiiEEENS1_10collective13CollectiveMmaINS1_34MainloopSm90TmaGmmaWarpSpecializedILi5ENS5_IJNS4_1CILi4EEENSA_ILi1EEESC_EEENS1_35KernelTmaWarpSpecializedCooperativeEEENS5_IJNSA_ILi256EEENSA_ILi64EEENSA_ILi32EEEEEEfNS5_IJlSC_lEEEfSK_NS4_8TiledMMAINS4_8MMA_AtomIJNS4_4SM904GMMA29MMA_64x64x8_F32TF32TF32_SS_TNILNSO_7ScaleInE1ELSQ_1EEEEEENS4_6LayoutINS5_IJNSA_ILi2EEESC_SC_EEENS5_IJSC_NSA_ILi0EEESW_EEEEENS5_IJNS4_10UnderscoreESZ_SZ_EEEEENS4_13SM90_TMA_LOADENS4_14ComposedLayoutINS4_7SwizzleILi3ELi4ELi3EEENS4_18smem_ptr_flag_bitsILi32EEENST_INS5_IJNSA_ILi8EEESI_EEENS5_IJSI_SC_EEEEEEEvNS4_8identityENS4_23SM90_TMA_LOAD_MULTICASTES1C_vS1D_EENS_8epilogue10collective6detail29Sm90TmaWarpSpecializedAdapterINS1H_15DefaultEpilogueIfSK_SK_NS1G_6thread17LinearCombinationIfLi1EffLNS1L_9ScaleType4KindE0ELNS_15FloatRoundStyleE2EfEENS1_15EpilogueDefaultEEEEEvvEEEEvNT_6ParamsE,@"STO_CUDA_ENTRY STV_DEFAULT"
_ZN7cutlass13device_kernelINS_4gemm6kernel13GemmUniversalIN4cute5tupleIJiiiiEEENS1_10collective13CollectiveMmaINS1_34MainloopSm90TmaGmmaWarpSpecializedILi5ENS5_IJNS4_1CILi4EEENSA_ILi1EEESC_EEENS1_35KernelTmaWarpSpecializedCooperativeEEENS5_IJNSA_ILi256EEENSA_ILi64EEENSA_ILi32EEEEEEfNS5_IJlSC_lEEEfSK_NS4_8TiledMMAINS4_8MMA_AtomIJNS4_4SM904GMMA29MMA_64x64x8_F32TF32TF32_SS_TNILNSO_7ScaleInE1ELSQ_1EEEEEENS4_6LayoutINS5_IJNSA_ILi2EEESC_SC_EEENS5_IJSC_NSA_ILi0EEESW_EEEEENS5_IJNS4_10UnderscoreESZ_SZ_EEEEENS4_13SM90_TMA_LOADENS4_14ComposedLayoutINS4_7SwizzleILi3ELi4ELi3EEENS4_18smem_ptr_flag_bitsILi32EEENST_INS5_IJNSA_ILi8EEESI_EEENS5_IJSI_SC_EEEEEEEvNS4_8identityENS4_23SM90_TMA_LOAD_MULTICASTES1C_vS1D_EENS_8epilogue10collective6detail29Sm90TmaWarpSpecializedAdapterINS1H_15DefaultEpilogueIfSK_SK_NS1G_6thread17LinearCombinationIfLi1EffLNS1L_9ScaleType4KindE0ELNS_15FloatRoundStyleE2EfEENS1_15EpilogueDefaultEEEEEvvEEEEvNT_6ParamsE:
[----:B------:R-:W0:Y:S01]  /*0000*/  LDC R1, c[0x0][0x28] ;  /* 0x00000a00ff017b82 */ /* 0x000e220000000800 */
[----:B------:R-:W1:Y:S01]  /*0010*/  S2R R18, SR_TID.X ;  /* 0x0000000000127919 */ /* 0x000e620000002100 */
[----:B------:R-:W-:Y:S01]  /*0020*/  ELECT P0, URZ, PT ;  /* 0x00000000003f782f */ /* 0x000fe20003800000 */
[----:B------:R-:W-:Y:S01]  /*0030*/  BSSY B0, `(.L_x_0) ;  /* 0x000000f000007945 */ /* 0x000fe20003800000 */
[--C-:B-1----:R-:W-:Y:S02]  /*0040*/  SHF.R.U32.HI R0, RZ, 0x5, R18.reuse ;  /* 0x00000005ff007819 */ /* 0x102fe40000011612 */
[----:B------:R-:W-:-:S03]  /*0050*/  SHF.R.U32.HI R3, RZ, 0x7, R18 ;  /* 0x00000007ff037819 */ /* 0x000fc60000011612 */
[----:B------:R-:W1:Y:S04]  /*0060*/  SHFL.IDX PT, R2, R0, RZ, 0x1f ;  /* 0x00001fff00027589 */ /* 0x000e6800000e0000 */
[----:B------:R2:W3:Y:S01]  /*0070*/  SHFL.IDX PT, R5, R3, RZ, 0x1f ;  /* 0x00001fff03057589 */ /* 0x0004e200000e0000 */
[----:B-1----:R-:W-:-:S13]  /*0080*/  ISETP.NE.OR P0, PT, R2, RZ, !P0 ;  /* 0x000000ff0200720c */ /* 0x002fda0004705670 */
[----:B0-23--:R-:W-:Y:S05]  /*0090*/  @P0 BRA `(.L_x_1) ;  /* 0x0000000000200947 */ /* 0x00dfea0003800000 */
[----:B------:R-:W-:Y:S02]  /*00a0*/  ULDC.64 UR4, c[0x0][0x198] ;  /* 0x0000660000047ab9 */ /* 0x000fe40000000a00 */
[----:B------:R-:W-:Y:S02]  /*00b0*/  UIADD3 UR6, UP0, UR4, 0xf0, URZ ;  /* 0x000000f004067890 */ /* 0x000fe4000ff1e03f */
[----:B------:R-:W-:Y:S02]  /*00c0*/  UIADD3 UR4, UP1, UR4, 0x1f0, URZ ;  /* 0x000001f004047890 */ /* 0x000fe4000ff3e03f */
[----:B------:R-:W-:Y:S02]  /*00d0*/  UIADD3.X UR7, URZ, UR5, URZ, UP0, !UPT ;  /* 0x000000053f077290 */ /* 0x000fe400087fe43f */
[----:B------:R-:W-:-:S07]  /*00e0*/  UIADD3.X UR5, URZ, UR5, URZ, UP1, !UPT ;  /* 0x000000053f057290 */ /* 0x000fce0008ffe43f */
[----:B------:R0:W-:Y:S02]  /*00f0*/  UTMACCTL.PF [UR6] ;  /* 0x00000000060079b9 */ /* 0x0001e40008040000 */
[----:B------:R0:W-:Y:S02]  /*0100*/  UTMACCTL.PF [UR4] ;  /* 0x00000000040079b9 */ /* 0x0001e40008040000 */
[----:B0-----:R-:W-:Y:S01]  /*0110*/  NOP ;  /* 0x0000000000007918 */ /* 0x001fe20000000000 */
.L_x_1:
[----:B------:R-:W-:Y:S05]  /*0120*/  BSYNC B0 ;  /* 0x0000000000007941 */ /* 0x000fea0003800000 */
.L_x_0:
[----:B------:R-:W0:Y:S02]  /*0130*/  SHFL.IDX PT, R3, R0, RZ, 0x1f ;  /* 0x00001fff00037589 */ /* 0x000e2400000e0000 */
[----:B0-----:R-:W-:-:S13]  /*0140*/  ISETP.NE.AND P0, PT, R3, RZ, PT ;  /* 0x000000ff0300720c */ /* 0x001fda0003f05270 */
[----:B------:R-:W-:Y:S05]  /*0150*/  @P0 BRA `(.L_x_2) ;  /* 0x0000000000600947 */ /* 0x000fea0003800000 */
[----:B------:R-:W0:Y:S01]  /*0160*/  S2UR UR8, SR_CgaCtaId ;  /* 0x00000000000879c3 */ /* 0x000e220000008800 */
[----:B------:R-:W-:Y:S01]  /*0170*/  UMOV UR4, 0x400 ;  /* 0x0000040000047882 */ /* 0x000fe20000000000 */
[----:B------:R-:W-:Y:S01]  /*0180*/  UMOV UR5, 0x1 ;  /* 0x0000000100057882 */ /* 0x000fe20000000000 */
[----:B------:R-:W-:Y:S01]  /*0190*/  UMOV UR6, 0x8 ;  /* 0x0000000800067882 */ /* 0x000fe20000000000 */
[----:B------:R-:W-:Y:S01]  /*01a0*/  ELECT P0, URZ, PT ;  /* 0x00000000003f782f */ /* 0x000fe20003800000 */
[----:B------:R-:W-:-:S04]  /*01b0*/  UIADD3 UR6, -UR6, 0x100000, URZ ;  /* 0x0010000006067890 */ /* 0x000fc8000fffe13f */
[----:B------:R-:W-:Y:S02]  /*01c0*/  USHF.L.U32 UR7, UR6, 0xb, URZ ;  /* 0x0000000b06077899 */ /* 0x000fe4000800063f */
[----:B------:R-:W-:Y:S02]  /*01d0*/  USHF.L.U32 UR6, UR6, 0x1, URZ ;  /* 0x0000000106067899 */ /* 0x000fe4000800063f */
[----:B0-----:R-:W-:Y:S02]  /*01e0*/  ULEA UR8, UR8, UR4, 0x18 ;  /* 0x0000000408087291 */ /* 0x001fe4000f8ec03f */
[----:B------:R-:W-:-:S04]  /*01f0*/  UIADD3 UR4, -UR5, 0x100000, URZ ;  /* 0x0010000005047890 */ /* 0x000fc8000fffe13f */
[----:B------:R-:W-:Y:S02]  /*0200*/  USHF.L.U32 UR5, UR4, 0xb, URZ ;  /* 0x0000000b04057899 */ /* 0x000fe4000800063f */
[----:B------:R-:W-:Y:S01]  /*0210*/  USHF.L.U32 UR4, UR4, 0x1, URZ ;  /* 0x0000000104047899 */ /* 0x000fe2000800063f */
[----:B------:R-:W0:Y:S11]  /*0220*/  FENCE.VIEW.ASYNC.S ;  /* 0x00000000000073c6 */ /* 0x000e360000000000 */
[----:B0-----:R0:W1:Y:S01]  /*0230*/  SYNCS.EXCH.64 URZ, [UR8], UR4 ;  /* 0x00000004083f75b2 */ /* 0x0010620008000100 */
[----:B------:R0:W2:Y:S01]  /*0240*/  SYNCS.EXCH.64 URZ, [UR8+0x28], UR6 ;  /* 0x00002806083f75b2 */ /* 0x0000a20008000100 */
[----:B------:R0:W3:Y:S01]  /*0250*/  SYNCS.EXCH.64 URZ, [UR8+0x8], UR4 ;  /* 0x00000804083f75b2 */ /* 0x0000e20008000100 */
[----:B------:R0:W4:Y:S01]  /*0260*/  SYNCS.EXCH.64 URZ, [UR8+0x30], UR6 ;  /* 0x00003006083f75b2 */ /* 0x0001220008000100 */
[----:B------:R0:W0:Y:S01]  /*0270*/  SYNCS.EXCH.64 URZ, [UR8+0x10], UR4 ;  /* 0x00001004083f75b2 */ /* 0x0000220008000100 */
[----:B------:R0:W0:Y:S01]  /*0280*/  SYNCS.EXCH.64 URZ, [UR8+0x38], UR6 ;  /* 0x00003806083f75b2 */ /* 0x0000220008000100 */
[----:B------:R0:W0:Y:S01]  /*0290*/  SYNCS.EXCH.64 URZ, [UR8+0x18], UR4 ;  /* 0x00001804083f75b2 */ /* 0x0000220008000100 */
[----:B------:R0:W0:Y:S01]  /*02a0*/  SYNCS.EXCH.64 URZ, [UR8+0x40], UR6 ;  /* 0x00004006083f75b2 */ /* 0x0000220008000100 */
[----:B------:R0:W0:Y:S01]  /*02b0*/  SYNCS.EXCH.64 URZ, [UR8+0x20], UR4 ;  /* 0x00002004083f75b2 */ /* 0x0000220008000100 */
[----:B------:R0:W0:Y:S01]  /*02c0*/  SYNCS.EXCH.64 URZ, [UR8+0x48], UR6 ;  /* 0x00004806083f75b2 */ /* 0x0000220008000100 */
[----:B------:R-:W-:Y:S01]  /*02d0*/  NOP ;  /* 0x0000000000007918 */ /* 0x000fe20000000000 */
.L_x_2:
[----:B------:R-:W-:Y:S01]  /*02e0*/  SHF.R.S32.HI R7, RZ, 0x1f, R18 ;  /* 0x0000001fff077819 */ /* 0x000fe20000011412 */
[----:B------:R-:W5:Y:S01]  /*02f0*/  SHFL.IDX PT, R0, R0, RZ, 0x1f ;  /* 0x00001fff00007589 */ /* 0x000f6200000e0000 */
[----:B0-----:R-:W0:Y:S01]  /*0300*/  S2UR UR8, SR_CTAID.X ;  /* 0x00000000000879c3 */ /* 0x001e220000002500 */
[----:B------:R-:W-:Y:S02]  /*0310*/  ELECT P0, URZ, PT ;  /* 0x00000000003f782f */ /* 0x000fe40003800000 */
[----:B------:R-:W-:Y:S01]  /*0320*/  LEA.HI R7, R7, R18, RZ, 0x7 ;  /* 0x0000001207077211 */ /* 0x000fe200078f38ff */
[----:B------:R-:W1:Y:S01]  /*0330*/  S2R R4, SR_CTAID.Y ;  /* 0x0000000000047919 */ /* 0x000e620000002600 */
[----:B------:R-:W-:Y:S01]  /*0340*/  SHF.R.S32.HI R8, RZ, 0x1f, R3 ;  /* 0x0000001fff087819 */ /* 0x000fe20000011403 */
[----:B------:R-:W-:Y:S01]  /*0350*/  ULDC UR4, c[0x0][0x150] ;  /* 0x0000540000047ab9 */ /* 0x000fe20000000800 */
[----:B------:R-:W-:Y:S01]  /*0360*/  LOP3.LUT R7, R7, 0xffffff80, RZ, 0xc0, !PT ;  /* 0xffffff8007077812 */ /* 0x000fe200078ec0ff */
[----:B------:R-:W-:Y:S01]  /*0370*/  NOP ;  /* 0x0000000000007918 */ /* 0x000fe20000000000 */
[----:B------:R-:W-:Y:S01]  /*0380*/  LEA.HI R8, R8, R3, RZ, 0x2 ;  /* 0x0000000308087211 */ /* 0x000fe200078f10ff */
[----:B------:R-:W2:Y:S01]  /*0390*/  LDC R10, c[0x0][0x144] ;  /* 0x00005100ff0a7b82 */ /* 0x000ea20000000800 */
[----:B------:R-:W-:Y:S01]  /*03a0*/  NOP ;  /* 0x0000000000007918 */ /* 0x000fe20000000000 */
[----:B------:R-:W-:Y:S01]  /*03b0*/  IMAD.IADD R6, R18, 0x1, -R7 ;  /* 0x0000000112067824 */ /* 0x000fe200078e0a07 */
[----:B------:R-:W-:Y:S01]  /*03c0*/  LOP3.LUT R8, R8, 0x3ffffffc, RZ, 0xc0, !PT ;  /* 0x3ffffffc08087812 */ /* 0x000fe200078ec0ff */
[----:B------:R-:W-:Y:S01]  /*03d0*/  IMAD.MOV.U32 R23, RZ, RZ, 0x1 ;  /* 0x00000001ff177424 */ /* 0x000fe200078e00ff */
[----:B------:R-:W-:-:S02]  /*03e0*/  ISETP.NE.AND P3, PT, R5, RZ, PT ;  /* 0x000000ff0500720c */ /* 0x000fc40003f65270 */
[----:B------:R-:W-:Y:S01]  /*03f0*/  SHF.R.S32.HI R7, RZ, 0x1f, R6 ;  /* 0x0000001fff077819 */ /* 0x000fe20000011406 */
[----:B------:R-:W-:Y:S01]  /*0400*/  IMAD.IADD R8, R3, 0x1, -R8 ;  /* 0x0000000103087824 */ /* 0x000fe200078e0a08 */
[----:B------:R-:W3:Y:S02]  /*0410*/  LDC R12, c[0x0][0x140] ;  /* 0x00005000ff0c7b82 */ /* 0x000ee40000000800 */
[----:B------:R-:W-:Y:S02]  /*0420*/  LEA.HI R7, R7, R6, RZ, 0x3 ;  /* 0x0000000607077211 */ /* 0x000fe400078f18ff */
[----:B-----5:R-:W-:Y:S02]  /*0430*/  ISETP.NE.OR P0, PT, R0, RZ, !P0 ;  /* 0x000000ff0000720c */ /* 0x020fe40004705670 */
[--C-:B------:R-:W-:Y:S02]  /*0440*/  SHF.R.S32.HI R0, RZ, 0x3, R7.reuse ;  /* 0x00000003ff007819 */ /* 0x100fe40000011407 */
[----:B------:R-:W-:-:S02]  /*0450*/  SHF.R.S32.HI R7, RZ, 0x1f, R7 ;  /* 0x0000001fff077819 */ /* 0x000fc40000011407 */
[----:B0-----:R-:W-:Y:S02]  /*0460*/  I2FP.F32.U32 R9, UR8 ;  /* 0x0000000800097c45 */ /* 0x001fe40008201000 */
[----:B------:R-:W-:-:S03]  /*0470*/  LEA.HI R7, R7, R0, RZ, 0x2 ;  /* 0x0000000007077211 */ /* 0x000fc600078f10ff */
[----:B------:R-:W-:Y:S01]  /*0480*/  FMUL R9, R9, UR4 ;  /* 0x0000000409097c20 */ /* 0x000fe20008400000 */
[----:B------:R-:W-:Y:S01]  /*0490*/  LOP3.LUT R7, R7, 0xfffffffc, RZ, 0xc0, !PT ;  /* 0xfffffffc07077812 */ /* 0x000fe200078ec0ff */
[----:B------:R-:W-:Y:S01]  /*04a0*/  VOTEU.ALL UP0, P0 ;  /* 0x00000000003f7886 */ /* 0x000fe20000000000 */
[----:B-1----:R-:W-:Y:S01]  /*04b0*/  I2FP.F32.U32 R11, R4 ;  /* 0x00000004000b7245 */ /* 0x002fe20000201000 */
[----:B------:R-:W-:Y:S01]  /*04c0*/  ULDC UR4, c[0x0][0x154] ;  /* 0x0000550000047ab9 */ /* 0x000fe20000000800 */
[----:B------:R-:W-:Y:S01]  /*04d0*/  VOTEU.ALL UP1, P0 ;  /* 0x00000000003f7886 */ /* 0x000fe20000020000 */
[----:B------:R-:W-:Y:S01]  /*04e0*/  IMAD.IADD R7, R0, 0x1, -R7 ;  /* 0x0000000100077824 */ /* 0x000fe200078e0a07 */
[----:B------:R-:W0:Y:S01]  /*04f0*/  F2I.U32.TRUNC.NTZ R9, R9 ;  /* 0x0000000900097305 */ /* 0x000e22000020f000 */
[----:B------:R-:W1:Y:S01]  /*0500*/  @!UP0 S2UR UR7, SR_CgaCtaId ;  /* 0x00000000000789c3 */ /* 0x000e620000008800 */
[----:B------:R-:W-:Y:S01]  /*0510*/  @!UP0 UMOV UR6, 0x400 ;  /* 0x0000040000068882 */ /* 0x000fe20000000000 */
[----:B------:R-:W-:Y:S01]  /*0520*/  IMAD R8, R8, 0x4, R7 ;  /* 0x0000000408087824 */ /* 0x000fe200078e0207 */
[----:B---3--:R-:W-:-:S04]  /*0530*/  ISETP.EQ.U32.AND P2, PT, R12, 0x1, PT ;  /* 0x000000010c00780c */ /* 0x008fc80003f42070 */
[----:B------:R-:W-:-:S04]  /*0540*/  SHF.R.S32.HI R3, RZ, 0x1f, R8 ;  /* 0x0000001fff037819 */ /* 0x000fc80000011408 */
[----:B------:R-:W-:Y:S01]  /*0550*/  LEA.HI R0, R3, R8, RZ, 0x2 ;  /* 0x0000000803007211 */ /* 0x000fe200078f10ff */
[----:B0-----:R-:W-:-:S03]  /*0560*/  IMAD.MOV R7, RZ, RZ, -R9 ;  /* 0x000000ffff077224 */ /* 0x001fc600078e0a09 */
[----:B------:R-:W-:Y:S01]  /*0570*/  LOP3.LUT R9, R0, 0xfffffffc, RZ, 0xc0, !PT ;  /* 0xfffffffc00097812 */ /* 0x000fe200078ec0ff */
[----:B--2---:R-:W-:Y:S02]  /*0580*/  IMAD R3, R10, R7, UR8 ;  /* 0x000000080a037e24 */ /* 0x004fe4000f8e0207 */
[----:B------:R-:W-:Y:S02]  /*0590*/  FMUL R10, R11, UR4 ;  /* 0x000000040b0a7c20 */ /* 0x000fe40008400000 */
[C---:B------:R-:W-:Y:S01]  /*05a0*/  IMAD.IADD R0, R8.reuse, 0x1, -R9 ;  /* 0x0000000108007824 */ /* 0x040fe200078e0a09 */
[----:B------:R-:W0:Y:S01]  /*05b0*/  LDC R7, c[0x0][0x148] ;  /* 0x00005200ff077b82 */ /* 0x000e220000000800 */
[----:B------:R-:W-:Y:S01]  /*05c0*/  SHF.R.S32.HI R9, RZ, 0x1f, R2 ;  /* 0x0000001fff097819 */ /* 0x000fe20000011402 */
[----:B------:R-:W-:Y:S01]  /*05d0*/  IMAD.SHL.U32 R11, R8, 0x4, RZ ;  /* 0x00000004080b7824 */ /* 0x000fe200078e00ff */
[----:B------:R-:W-:Y:S01]  /*05e0*/  UMOV UR4, 0x20 ;  /* 0x0000002000047882 */ /* 0x000fe20000000000 */
[----:B------:R-:W-:Y:S01]  /*05f0*/  ISETP.NE.AND P4, PT, R0, R3, PT ;  /* 0x000000030000720c */ /* 0x000fe20003f85270 */
[----:B------:R-:W2:Y:S01]  /*0600*/  F2I.U32.TRUNC.NTZ R10, R10 ;  /* 0x0000000a000a7305 */ /* 0x000ea2000020f000 */
[----:B------:R-:W-:Y:S01]  /*0610*/  LEA.HI R9, R9, R2, RZ, 0x2 ;  /* 0x0000000209097211 */ /* 0x000fe200078f10ff */
[----:B------:R-:W-:-:S04]  /*0620*/  @!UP0 UIADD3 UR4, -UR4, 0x100000, URZ ;  /* 0x0010000004048890 */ /* 0x000fc8000fffe13f */
[----:B------:R-:W-:Y:S02]  /*0630*/  @!UP0 USHF.L.U32 UR5, UR4, 0xb, URZ ;  /* 0x0000000b04058899 */ /* 0x000fe4000800063f */
[----:B------:R-:W-:Y:S01]  /*0640*/  @!UP0 USHF.L.U32 UR4, UR4, 0x1, URZ ;  /* 0x0000000104048899 */ /* 0x000fe2000800063f */
[----:B------:R-:W-:Y:S01]  /*0650*/  LOP3.LUT R22, R8, 0xc, R11, 0x78, !PT ;  /* 0x0000000c08167812 */ /* 0x000fe200078e780b */
[----:B-1----:R-:W-:Y:S01]  /*0660*/  @!UP0 ULEA UR6, UR7, UR6, 0x18 ;  /* 0x0000000607068291 */ /* 0x002fe2000f8ec03f */
[----:B------:R-:W-:Y:S01]  /*0670*/  LOP3.LUT R9, R9, 0xfffffffc, RZ, 0xc0, !PT ;  /* 0xfffffffc09097812 */ /* 0x000fe200078ec0ff */
[----:B------:R-:W-:Y:S01]  /*0680*/  VOTEU.ALL UP0, P0 ;  /* 0x00000000003f7886 */ /* 0x000fe20000000000 */
[----:B------:R-:W-:Y:S01]  /*0690*/  LOP3.LUT P0, RZ, R6, 0x7, RZ, 0xc0, !PT ;  /* 0x0000000706ff7812 */ /* 0x000fe2000780c0ff */
[----:B------:R-:W-:Y:S02]  /*06a0*/  VIADD R6, R5, 0xffffffff ;  /* 0xffffffff05067836 */ /* 0x000fe40000000000 */
[----:B------:R-:W-:Y:S01]  /*06b0*/  IMAD.IADD R0, R2, 0x1, -R9 ;  /* 0x0000000102007824 */ /* 0x000fe200078e0a09 */
[----:B------:R-:W-:-:S02]  /*06c0*/  ISETP.LT.U32.AND P0, PT, R22, 0x4, !P0 ;  /* 0x000000041600780c */ /* 0x000fc40004701070 */
[----:B------:R-:W-:Y:S01]  /*06d0*/  @P4 SHF.R.S32.HI R9, RZ, 0x1f, R22 ;  /* 0x0000001fff094819 */ /* 0x000fe20000011416 */
[----:B--2---:R-:W-:Y:S01]  /*06e0*/  IMAD.MOV R24, RZ, RZ, -R10 ;  /* 0x000000ffff187224 */ /* 0x004fe200078e0a0a */
[C---:B------:R-:W-:Y:S01]  /*06f0*/  ISETP.NE.AND P1, PT, R0.reuse, 0x3, PT ;  /* 0x000000030000780c */ /* 0x040fe20003f25270 */
[----:B------:R-:W1:Y:S02]  /*0700*/  FENCE.VIEW.ASYNC.S ;  /* 0x00000000000073c6 */ /* 0x000e640000000000 */
[----:B-1----:R1:W2:Y:S01]  /*0710*/  @!UP0 SYNCS.EXCH.64 URZ, [UR6+0x60], UR4 ;  /* 0x00006004063f85b2 */ /* 0x0022a20008000100 */
[----:B------:R-:W-:Y:S01]  /*0720*/  @P4 LEA.HI R9, R9, R22, RZ, 0x2 ;  /* 0x0000001609094211 */ /* 0x000fe200078f10ff */
[----:B0-----:R-:W-:Y:S01]  /*0730*/  IMAD R2, R7, R24, R4 ;  /* 0x0000001807027224 */ /* 0x001fe200078e0204 */
[----:B------:R-:W-:Y:S02]  /*0740*/  ISETP.EQ.OR P1, PT, R0, RZ, !P1 ;  /* 0x000000ff0000720c */ /* 0x000fe40004f22670 */
[----:B------:R-:W-:-:S02]  /*0750*/  @P4 SHF.R.S32.HI R9, RZ, 0x2, R9 ;  /* 0x00000002ff094819 */ /* 0x000fc40000011409 */
[----:B------:R-:W-:Y:S02]  /*0760*/  ISETP.EQ.AND P1, PT, R5, RZ, P1 ;  /* 0x000000ff0500720c */ /* 0x000fe40000f22270 */
[----:B------:R-:W-:Y:S02]  /*0770*/  @P4 ISETP.NE.AND P5, PT, R9, R2, PT ;  /* 0x000000020900420c */ /* 0x000fe40003fa5270 */
[----:B------:R-:W-:Y:S02]  /*0780*/  ISETP.GE.U32.AND P6, PT, R6, 0x2, PT ;  /* 0x000000020600780c */ /* 0x000fe40003fc6070 */
[----:B------:R-:W-:Y:S02]  /*0790*/  SEL R2, RZ, 0x1, !P0 ;  /* 0x00000001ff027807 */ /* 0x000fe40004000000 */
[----:B------:R-:W-:Y:S01]  /*07a0*/  @P4 SEL R23, RZ, 0x1, P5 ;  /* 0x00000001ff174807 */ /* 0x000fe20002800000 */
[----:B------:R1:W0:Y:S01]  /*07b0*/  @!UP1 SYNCS.EXCH.64 URZ, [UR6+0x68], UR4 ;  /* 0x00006804063f95b2 */ /* 0x0002220008000100 */
[----:B------:R-:W-:Y:S01]  /*07c0*/  SEL R19, RZ, 0x1, !P1 ;  /* 0x00000001ff137807 */ /* 0x000fe20004800000 */
[----:B------:R-:W-:Y:S01]  /*07d0*/  NOP ;  /* 0x0000000000007918 */ /* 0x000fe20000000000 */
[----:B------:R-:W-:-:S02]  /*07e0*/  LOP3.LUT R23, R23, R2, RZ, 0xc0, !PT ;  /* 0x0000000217177212 */ /* 0x000fc400078ec0ff */
[----:B------:R-:W-:Y:S01]  /*07f0*/  SEL R19, R19, 0x2, P6 ;  /* 0x0000000213137807 */ /* 0x000fe20003000000 */
[----:B-12---:R-:W-:Y:S06]  /*0800*/  @!P2 BRA `(.L_x_3) ;  /* 0x000000000008a947 */ /* 0x006fec0003800000 */
[----:B0---4-:R-:W-:Y:S01]  /*0810*/  UCGABAR_ARV ;  /* 0x00000000000079c7 */ /* 0x011fe20008000000 */
[----:B------:R-:W-:Y:S05]  /*0820*/  BRA `(.L_x_4) ;  /* 0x0000000000047947 */ /* 0x000fea0003800000 */
.L_x_3:
[----:B0---4-:R-:W-:Y:S01]  /*0830*/  NOP ;  /* 0x0000000000007918 */ /* 0x011fe20000000000 */
.L_x_4:
[----:B------:R-:W0:Y:S01]  /*0840*/  LDC R2, c[0x0][0x65c] ;  /* 0x00019700ff027b82 */ /* 0x000e220000000800 */
[----:B------:R-:W-:Y:S01]  /*0850*/  LOP3.LUT R5, R5, 0xfffff7ff, RZ, 0xc0, !PT ;  /* 0xfffff7ff05057812 */ /* 0x000fe200078ec0ff */
[----:B------:R-:W-:Y:S01]  /*0860*/  IMAD.MOV.U32 R9, RZ, RZ, RZ ;  /* 0x000000ffff097224 */ /* 0x000fe200078e00ff */
[----:B------:R-:W-:Y:S02]  /*0870*/  MOV R8, UR8 ;  /* 0x0000000800087c02 */ /* 0x000fe40008000f00 */
[----:B0-----:R-:W-:-:S13]  /*0880*/  ISETP.NE.AND P1, PT, R2, 0x1, PT ;  /* 0x000000010200780c */ /* 0x001fda0003f25270 */
[----:B------:R-:W0:Y:S01]  /*0890*/  @P1 LDC R17, c[0x0][0x10] ;  /* 0x00000400ff111b82 */ /* 0x000e220000000800 */
[----:B------:R-:W-:Y:S01]  /*08a0*/  @P1 LOP3.LUT R5, R5, 0x800, RZ, 0xfc, !PT ;  /* 0x0000080005051812 */ /* 0x000fe200078efcff */
[----:B------:R-:W-:Y:S02]  /*08b0*/  @P1 IMAD.MOV.U32 R5, RZ, RZ, RZ ;  /* 0x000000ffff051224 */ /* 0x000fe400078e00ff */
[----:B------:R-:W-:-:S04]  /*08c0*/  @P1 IMAD.MOV.U32 R13, RZ, RZ, RZ ;  /* 0x000000ffff0d1224 */ /* 0x000fc800078e00ff */
[----:B------:R-:W1:Y:S01]  /*08d0*/  @!P1 LDC R11, c[0x0][0xc] ;  /* 0x00000300ff0b9b82 */ /* 0x000e620000000800 */
[----:B0-----:R-:W-:-:S04]  /*08e0*/  @P1 IMAD.WIDE.U32 R16, R17, UR8, R4 ;  /* 0x0000000811101c25 */ /* 0x001fc8000f8e0004 */
[----:B------:R-:W-:Y:S02]  /*08f0*/  @P1 IMAD.IADD R17, R17, 0x1, R13 ;  /* 0x0000000111111824 */ /* 0x000fe400078e020d */
[----:B-1----:R-:W-:-:S04]  /*0900*/  @!P1 IMAD.WIDE.U32 R8, R4, R11, R8 ;  /* 0x0000000b04089225 */ /* 0x002fc800078e0008 */
[----:B------:R-:W-:Y:S02]  /*0910*/  @!P1 IMAD.MOV.U32 R16, RZ, RZ, R8 ;  /* 0x000000ffff109224 */ /* 0x000fe400078e0008 */
[----:B------:R-:W-:Y:S01]  /*0920*/  @!P1 IMAD.MOV.U32 R17, RZ, RZ, R9 ;  /* 0x000000ffff119224 */ /* 0x000fe200078e0009 */
[----:B------:R-:W-:Y:S06]  /*0930*/  @!P2 BRA `(.L_x_5) ;  /* 0x00000000000ca947 */ /* 0x000fec0003800000 */
[----:B------:R-:W-:Y:S01]  /*0940*/  UCGABAR_WAIT ;  /* 0x0000000000007dc7 */ /* 0x000fe20008000000 */
[----:B------:R-:W-:Y:S01]  /*0950*/  CCTL.IVALL ;  /* 0x00000000ff00798f */ /* 0x000fe20002000000 */
[----:B------:R-:W-:Y:S05]  /*0960*/  BRA `(.L_x_6) ;  /* 0x0000000000047947 */ /* 0x000fea0003800000 */
.L_x_5:
[----:B------:R-:W-:Y:S06]  /*0970*/  BAR.SYNC.DEFER_BLOCKING 0x0 ;  /* 0x0000000000007b1d */ /* 0x000fec0000010000 */
.L_x_6:
[----:B------:R-:W-:Y:S05]  /*0980*/  @!P3 BRA `(.L_x_7) ;  /* 0x0000005c006cb947 */ /* 0x000fea0003800000 */
[----:B------:R-:W-:-:S13]  /*0990*/  ISETP.GT.U32.AND P0, PT, R6, 0x1, PT ;  /* 0x000000010600780c */ /* 0x000fda0003f04070 */
[----:B------:R-:W-:Y:S05]  /*09a0*/  @P0 EXIT ;  /* 0x000000000000094d */ /* 0x000fea0003800000 */
[----:B------:R-:W-:Y:S01]  /*09b0*/  ULDC.64 UR4, c[0x0][0x650] ;  /* 0x0001940000047ab9 */ /* 0x000fe20000000a00 */
[----:B------:R-:W-:Y:S01]  /*09c0*/  PRMT R0, RZ, 0x7610, R0 ;  /* 0x00007610ff007816 */ /* 0x000fe20000000000 */
[----:B------:R-:W-:Y:S01]  /*09d0*/  IMAD.MOV.U32 R94, RZ, RZ, -0x1 ;  /* 0xffffffffff5e7424 */ /* 0x000fe200078e00ff */
[----:B------:R-:W-:Y:S01]  /*09e0*/  ISETP.GE.U32.AND P0, PT, R16, UR4, PT ;  /* 0x0000000410007c0c */ /* 0x000fe2000bf06070 */
[----:B------:R-:W-:Y:S02]  /*09f0*/  IMAD.MOV.U32 R92, RZ, RZ, -0x1 ;  /* 0xffffffffff5c7424 */ /* 0x000fe400078e00ff */
[----:B------:R-:W-:Y:S01]  /*0a00*/  IMAD.MOV.U32 R89, RZ, RZ, -0x1 ;  /* 0xffffffffff597424 */ /* 0x000fe200078e00ff */
[----:B------:R-:W-:-:S13]  /*0a10*/  ISETP.GE.U32.AND.EX P0, PT, R17, UR5, PT, P0 ;  /* 0x0000000511007c0c */ /* 0x000fda000bf06100 */
[----:B------:R-:W-:Y:S05]  /*0a20*/  @P0 BRA `(.L_x_8) ;  /* 0x0000000400280947 */ /* 0x000fea0003800000 */
[----:B------:R-:W0:Y:S01]  /*0a30*/  LDC.64 R20, c[0x0][0x628] ;  /* 0x00018a00ff147b82 */ /* 0x000e220000000a00 */
[----:B------:R-:W-:Y:S01]  /*0a40*/  IMAD.MOV.U32 R8, RZ, RZ, R16 ;  /* 0x000000ffff087224 */ /* 0x000fe200078e0010 */
[----:B------:R-:W-:-:S06]  /*0a50*/  MOV R9, R17 ;  /* 0x0000001100097202 */ /* 0x000fcc0000000f00 */
[----:B------:R-:W1:Y:S08]  /*0a60*/  LDC R0, c[0x0][0x630] ;  /* 0x00018c00ff007b82 */ /* 0x000e700000000800 */
[----:B------:R-:W2:Y:S01]  /*0a70*/  LDC.64 R26, c[0x0][0x620] ;  /* 0x00018800ff1a7b82 */ /* 0x000ea20000000a00 */
[----:B0-----:R-:W-:-:S04]  /*0a80*/  ISETP.NE.U32.AND P0, PT, R20, RZ, PT ;  /* 0x000000ff1400720c */ /* 0x001fc80003f05070 */
[----:B------:R-:W-:-:S13]  /*0a90*/  ISETP.NE.AND.EX P0, PT, R21, RZ, PT, P0 ;  /* 0x000000ff1500720c */ /* 0x000fda0003f05300 */
[----:B-12---:R-:W-:Y:S05]  /*0aa0*/  @!P0 BRA `(.L_x_9) ;  /* 0x0000000000288947 */ /* 0x006fea0003800000 */
[----:B------:R-:W0:Y:S02]  /*0ab0*/  LDC R13, c[0x0][0x634] ;  /* 0x00018d00ff0d7b82 */ /* 0x000e240000000800 */
[----:B0-----:R-:W-:-:S05]  /*0ac0*/  IADD3 R13, P0, R16, R13, RZ ;  /* 0x0000000d100d7210 */ /* 0x001fca0007f1e0ff */
[----:B------:R-:W-:-:S04]  /*0ad0*/  IMAD.X R15, RZ, RZ, R17, P0 ;  /* 0x000000ffff0f7224 */ /* 0x000fc800000e0611 */
[----:B------:R-:W-:-:S04]  /*0ae0*/  IMAD.WIDE.U32 R8, R15, R20, RZ ;  /* 0x000000140f087225 */ /* 0x000fc800078e00ff */
[----:B------:R-:W-:-:S04]  /*0af0*/  IMAD.WIDE.U32 R10, P0, R13, R21, R8 ;  /* 0x000000150d0a7225 */ /* 0x000fc80007800008 */
[----:B------:R-:W-:-:S04]  /*0b00*/  IMAD.WIDE.U32 R8, R13, R20, RZ ;  /* 0x000000140d087225 */ /* 0x000fc800078e00ff */
[----:B------:R-:W-:Y:S01]  /*0b10*/  IMAD.X R13, RZ, RZ, RZ, P0 ;  /* 0x000000ffff0d7224 */ /* 0x000fe200000e06ff */
[----:B------:R-:W-:Y:S01]  /*0b20*/  IADD3 RZ, P0, R9, R10, RZ ;  /* 0x0000000a09ff7210 */ /* 0x000fe20007f1e0ff */
[----:B------:R-:W-:-:S04]  /*0b30*/  IMAD.MOV.U32 R12, RZ, RZ, R11 ;  /* 0x000000ffff0c7224 */ /* 0x000fc800078e000b */
[----:B------:R-:W-:-:S08]  /*0b40*/  IMAD.WIDE.U32.X R8, R15, R21, R12, P0 ;  /* 0x000000150f087225 */ /* 0x000fd000000e040c */
.L_x_9:
[----:B------:R-:W0:Y:S01]  /*0b50*/  LDC.64 R20, c[0x0][0x640] ;  /* 0x00019000ff147b82 */ /* 0x000e220000000a00 */
[--C-:B------:R-:W-:Y:S01]  /*0b60*/  SHF.R.U64 R89, R8, R0, R9.reuse ;  /* 0x0000000008597219 */ /* 0x100fe20000001209 */
[----:B------:R-:W-:Y:S01]  /*0b70*/  IMAD R28, R7, R24, R4 ;  /* 0x00000018071c7224 */ /* 0x000fe200078e0204 */
[----:B------:R-:W-:Y:S01]  /*0b80*/  SHF.R.U32.HI R0, RZ, R0, R9 ;  /* 0x00000000ff007219 */ /* 0x000fe20000011609 */
[----:B------:R-:W-:Y:S01]  /*0b90*/  IMAD.MOV.U32 R25, RZ, RZ, 0x1 ;  /* 0x00000001ff197424 */ /* 0x000fe200078e00ff */
[----:B------:R-:W-:-:S03]  /*0ba0*/  IADD3 R5, P0, RZ, -R89, RZ ;  /* 0x80000059ff057210 */ /* 0x000fc60007f1e0ff */
[----:B------:R-:W1:Y:S02]  /*0bb0*/  LDC R6, c[0x0][0x618] ;  /* 0x00018600ff067b82 */ /* 0x000e640000000800 */
[----:B------:R-:W-:-:S04]  /*0bc0*/  IMAD.X R9, RZ, RZ, ~R0, P0 ;  /* 0x000000ffff097224 */ /* 0x000fc800000e0e00 */
[-C--:B------:R-:W-:Y:S02]  /*0bd0*/  IMAD R0, R9, R26.reuse, RZ ;  /* 0x0000001a09007224 */ /* 0x080fe400078e02ff */
[----:B------:R-:W2:Y:S01]  /*0be0*/  LDC R11, c[0x0][0x608] ;  /* 0x00018200ff0b7b82 */ /* 0x000ea20000000800 */
[----:B------:R-:W-:-:S04]  /*0bf0*/  IMAD.WIDE.U32 R8, R5, R26, R16 ;  /* 0x0000001a05087225 */ /* 0x000fc800078e0010 */
[----:B------:R-:W-:-:S03]  /*0c00*/  IMAD R5, R5, R27, R0 ;  /* 0x0000001b05057224 */ /* 0x000fc600078e0200 */
[----:B------:R-:W3:Y:S01]  /*0c10*/  LDC R12, c[0x0][0x658] ;  /* 0x00019600ff0c7b82 */ /* 0x000ee20000000800 */
[----:B0-----:R-:W-:Y:S01]  /*0c20*/  ISETP.NE.U32.AND P0, PT, R20, RZ, PT ;  /* 0x000000ff1400720c */ /* 0x001fe20003f05070 */
[----:B------:R-:W-:Y:S02]  /*0c30*/  IMAD.IADD R5, R9, 0x1, R5 ;  /* 0x0000000109057824 */ /* 0x000fe400078e0205 */
[----:B------:R-:W-:Y:S01]  /*0c40*/  IMAD.MOV.U32 R9, RZ, RZ, -0x1 ;  /* 0xffffffffff097424 */ /* 0x000fe200078e00ff */
[----:B------:R-:W-:-:S03]  /*0c50*/  ISETP.NE.AND.EX P0, PT, R21, RZ, PT, P0 ;  /* 0x000000ff1500720c */ /* 0x000fc60003f05300 */
[----:B------:R-:W0:Y:S01]  /*0c60*/  LDC R15, c[0x0][0x600] ;  /* 0x00018000ff0f7b82 */ /* 0x000e220000000800 */
[-CC-:B-1----:R-:W-:Y:S02]  /*0c70*/  SHF.R.U64 R13, R8, R6.reuse, R5.reuse ;  /* 0x00000006080d7219 */ /* 0x182fe40000001205 */
[----:B------:R-:W-:-:S05]  /*0c80*/  SHF.R.U32.HI R0, RZ, R6, R5 ;  /* 0x00000006ff007219 */ /* 0x000fca0000011605 */
[----:B------:R-:W1:Y:S01]  /*0c90*/  LDC R14, c[0x0][0x648] ;  /* 0x00019200ff0e7b82 */ /* 0x000e620000000800 */
[-CC-:B--2---:R-:W-:Y:S02]  /*0ca0*/  SHF.R.U64 R29, R13, R11.reuse, R0.reuse ;  /* 0x0000000b0d1d7219 */ /* 0x184fe40000001200 */
[----:B------:R-:W-:-:S05]  /*0cb0*/  SHF.R.U32.HI R5, RZ, R11, R0 ;  /* 0x0000000bff057219 */ /* 0x000fca0000011600 */
[----:B------:R-:W2:Y:S01]  /*0cc0*/  LDC R26, c[0x0][0x638] ;  /* 0x00018e00ff1a7b82 */ /* 0x000ea20000000800 */
[-CC-:B---3--:R-:W-:Y:S02]  /*0cd0*/  SHF.R.U64 R24, R29, R12.reuse, R5.reuse ;  /* 0x0000000c1d187219 */ /* 0x188fe40000001205 */
[-C--:B------:R-:W-:Y:S02]  /*0ce0*/  SHF.L.U32 R0, R9, R12.reuse, RZ ;  /* 0x0000000c09007219 */ /* 0x080fe400000006ff */
[----:B------:R-:W-:Y:S01]  /*0cf0*/  SHF.R.U32.HI R5, RZ, R12, R5 ;  /* 0x0000000cff057219 */ /* 0x000fe20000011605 */
[----:B------:R-:W-:Y:S01]  /*0d00*/  IMAD.MOV.U32 R4, RZ, RZ, R24 ;  /* 0x000000ffff047224 */ /* 0x000fe200078e0018 */
[----:B------:R-:W-:Y:S01]  /*0d10*/  LOP3.LUT R10, RZ, R0, RZ, 0x33, !PT ;  /* 0x00000000ff0a7212 */ /* 0x000fe200078e33ff */
[----:B------:R-:W3:Y:S01]  /*0d20*/  LDC R27, c[0x0][0x610] ;  /* 0x00018400ff1b7b82 */ /* 0x000ee20000000800 */
[----:B------:R-:W-:Y:S05]  /*0d30*/  @!P0 BRA `(.L_x_10) ;  /* 0x0000000000288947 */ /* 0x000fea0003800000 */
[----:B------:R-:W4:Y:S02]  /*0d40*/  LDC R9, c[0x0][0x64c] ;  /* 0x00019300ff097b82 */ /* 0x000f240000000800 */
[----:B----4-:R-:W-:-:S05]  /*0d50*/  IADD3 R9, P0, R24, R9, RZ ;  /* 0x0000000918097210 */ /* 0x010fca0007f1e0ff */
[----:B------:R-:W-:-:S04]  /*0d60*/  IMAD.X R11, RZ, RZ, R5, P0 ;  /* 0x000000ffff0b7224 */ /* 0x000fc800000e0605 */
[----:B------:R-:W-:-:S04]  /*0d70*/  IMAD.WIDE.U32 R4, R11, R20, RZ ;  /* 0x000000140b047225 */ /* 0x000fc800078e00ff */
[----:B------:R-:W-:-:S04]  /*0d80*/  IMAD.WIDE.U32 R6, P0, R9, R21, R4 ;  /* 0x0000001509067225 */ /* 0x000fc80007800004 */
[----:B------:R-:W-:Y:S01]  /*0d90*/  IMAD.WIDE.U32 R4, R9, R20, RZ ;  /* 0x0000001409047225 */ /* 0x000fe200078e00ff */
[----:B------:R-:W-:-:S03]  /*0da0*/  MOV R8, R7 ;  /* 0x0000000700087202 */ /* 0x000fc60000000f00 */
[----:B------:R-:W-:Y:S01]  /*0db0*/  IMAD.X R9, RZ, RZ, RZ, P0 ;  /* 0x000000ffff097224 */ /* 0x000fe200000e06ff */
[----:B------:R-:W-:-:S05]  /*0dc0*/  IADD3 RZ, P0, R5, R6, RZ ;  /* 0x0000000605ff7210 */ /* 0x000fca0007f1e0ff */
[----:B------:R-:W-:-:S08]  /*0dd0*/  IMAD.WIDE.U32.X R4, R11, R21, R8, P0 ;  /* 0x000000150b047225 */ /* 0x000fd000000e0408 */
.L_x_10:
[----:B-1----:R-:W-:Y:S01]  /*0de0*/  SHF.R.U64 R4, R4, R14, R5 ;  /* 0x0000000e04047219 */ /* 0x002fe20000001205 */
[----:B0-----:R-:W-:Y:S01]  /*0df0*/  VIADD R6, R15, 0xffffffff ;  /* 0xffffffff0f067836 */ /* 0x001fe20000000000 */
[----:B------:R-:W-:Y:S02]  /*0e00*/  SHF.L.U32 R0, R25, R12, RZ ;  /* 0x0000000c19007219 */ /* 0x000fe400000006ff */
[----:B------:R-:W-:Y:S01]  /*0e10*/  LOP3.LUT R5, R29, R10, RZ, 0xc0, !PT ;  /* 0x0000000a1d057212 */ /* 0x000fe200078ec0ff */
[----:B------:R-:W-:Y:S01]  /*0e20*/  IMAD.MOV R7, RZ, RZ, -R4 ;  /* 0x000000ffff077224 */ /* 0x000fe200078e0a04 */
[----:B------:R-:W-:Y:S02]  /*0e30*/  SEL R3, R3, R28, !P1 ;  /* 0x0000001c03037207 */ /* 0x000fe40004800000 */
[----:B------:R-:W-:Y:S01]  /*0e40*/  LOP3.LUT R6, R13, R6, RZ, 0xc0, !PT ;  /* 0x000000060d067212 */ /* 0x000fe200078ec0ff */
[----:B------:R-:W-:Y:S02]  /*0e50*/  IMAD R4, R0, R4, R5 ;  /* 0x0000000400047224 */ /* 0x000fe400078e0205 */
[----:B--2---:R-:W-:-:S02]  /*0e60*/  IMAD R0, R7, R26, R24 ;  /* 0x0000001a07007224 */ /* 0x004fc400078e0218 */
[----:B---3--:R-:W-:Y:S02]  /*0e70*/  IMAD R3, R4, R27, R3 ;  /* 0x0000001b04037224 */ /* 0x008fe400078e0203 */
[----:B------:R-:W-:Y:S02]  /*0e80*/  IMAD R94, R0, R15, R6 ;  /* 0x0000000f005e7224 */ /* 0x000fe400078e0206 */
[----:B------:R-:W-:-:S03]  /*0e90*/  IMAD.MOV.U32 R4, RZ, RZ, 0x1 ;  /* 0x00000001ff047424 */ /* 0x000fc600078e00ff */
[----:B------:R-:W-:Y:S02]  /*0ea0*/  SEL R92, R94, R3, !P1 ;  /* 0x000000035e5c7207 */ /* 0x000fe40004800000 */
[----:B------:R-:W-:Y:S02]  /*0eb0*/  PRMT R0, R4, 0x7610, R0 ;  /* 0x0000761004007816 */ /* 0x000fe40000000000 */
[----:B------:R-:W-:-:S07]  /*0ec0*/  SEL R94, R3, R94, !P1 ;  /* 0x0000005e035e7207 */ /* 0x000fce0004800000 */
.L_x_8:
[----:B------:R-:W-:-:S08]  /*0ed0*/  NOP ;  /* 0x0000000000007918 */ /* 0x000fd00000000000 */
[----:B------:R-:W0:Y:S02]  /*0ee0*/  USETMAXREG.TRY_ALLOC.CTAPOOL UP0, 0xe8 ;  /* 0x000000e8000079c8 */ /* 0x000e240008000600 */
[----:B0-----:R-:W-:-:S13]  /*0ef0*/  PLOP3.LUT P0, PT, PT, PT, UP0, 0x80, 0x0 ;  /* 0x000000000000781c */ /* 0x001fda0003f0f008 */
[----:B------:R-:W-:Y:S05]  /*0f00*/  @!P0 BRA `(.L_x_8) ;  /* 0xfffffffc00f08947 */ /* 0x000fea000383ffff */
[----:B------:R-:W-:Y:S01]  /*0f10*/  ULDC.64 UR4, c[0x0][0x598] ;  /* 0x0001660000047ab9 */ /* 0x000fe20000000a00 */
[----:B------:R-:W-:Y:S01]  /*0f20*/  ULDC.64 UR36, c[0x0][0x208] ;  /* 0x0000820000247ab9 */ /* 0x000fe20000000a00 */
[----:B------:R-:W-:-:S04]  /*0f30*/  ISETP.NE.U32.AND P0, PT, RZ, UR4, PT ;  /* 0x00000004ff007c0c */ /* 0x000fc8000bf05070 */
[----:B------:R-:W-:-:S13]  /*0f40*/  ISETP.NE.AND.EX P0, PT, RZ, UR5, PT, P0 ;  /* 0x00000005ff007c0c */ /* 0x000fda000bf05300 */
[----:B------:R-:W-:Y:S05]  /*0f50*/  @!P0 BRA `(.L_x_11) ;  /* 0x00000000001c8947 */ /* 0x000fea0003800000 */
[----:B------:R-:W0:Y:S02]  /*0f60*/  LDC.64 R4, c[0x0][0x598] ;  /* 0x00016600ff047b82 */ /* 0x000e240000000a00 */
[----:B0-----:R-:W2:Y:S02]  /*0f70*/  LDG.E.64 R4, desc[UR36][R4.64] ;  /* 0x0000002404047981 */ /* 0x001ea4000c1e1b00 */
[----:B--2---:R-:W-:-:S04]  /*0f80*/  ISETP.NE.U32.AND P0, PT, R4, RZ, PT ;  /* 0x000000ff0400720c */ /* 0x004fc80003f05070 */
[----:B------:R-:W-:-:S13]  /*0f90*/  ISETP.NE.AND.EX P0, PT, R5, RZ, PT, P0 ;  /* 0x000000ff0500720c */ /* 0x000fda0003f05300 */
[----:B------:R-:W-:Y:S05]  /*0fa0*/  @!P0 BRA `(.L_x_11) ;  /* 0x0000000000088947 */ /* 0x000fea0003800000 */
[----:B------:R0:W5:Y:S01]  /*0fb0*/  LD.E R88, desc[UR36][R4.64] ;  /* 0x0000002404587980 */ /* 0x000162000c101900 */
[----:B------:R-:W-:Y:S05]  /*0fc0*/  BRA `(.L_x_12) ;  /* 0x0000000000247947 */ /* 0x000fea0003800000 */
.L_x_11:
[----:B------:R-:W-:Y:S02]  /*0fd0*/  ULDC.64 UR4, c[0x0][0x588] ;  /* 0x0001620000047ab9 */ /* 0x000fe40000000a00 */
[----:B------:R-:W-:-:S04]  /*0fe0*/  ISETP.NE.U32.AND P0, PT, RZ, UR4, PT ;  /* 0x00000004ff007c0c */ /* 0x000fc8000bf05070 */
[----:B------:R-:W-:-:S13]  /*0ff0*/  ISETP.NE.AND.EX P0, PT, RZ, UR5, PT, P0 ;  /* 0x00000005ff007c0c */ /* 0x000fda000bf05300 */
[----:B------:R-:W-:Y:S05]  /*1000*/  @!P0 BRA `(.L_x_13) ;  /* 0x00000000000c8947 */ /* 0x000fea0003800000 */
[----:B------:R-:W0:Y:S02]  /*1010*/  LDC.64 R4, c[0x0][0x588] ;  /* 0x00016200ff047b82 */ /* 0x000e240000000a00 */
[----:B0-----:R1:W5:Y:S01]  /*1020*/  LDG.E R88, desc[UR36][R4.64] ;  /* 0x0000002404587981 */ /* 0x001362000c1e1900 */
[----:B------:R-:W-:Y:S05]  /*1030*/  BRA `(.L_x_12) ;  /* 0x0000000000087947 */ /* 0x000fea0003800000 */
.L_x_13:
[----:B------:R-:W-:Y:S02]  /*1040*/  ULDC UR4, c[0x0][0x580] ;  /* 0x0001600000047ab9 */ /* 0x000fe40000000800 */
[----:B------:R-:W-:-:S07]  /*1050*/  IMAD.U32 R88, RZ, RZ, UR4 ;  /* 0x00000004ff587e24 */ /* 0x000fce000f8e00ff */
.L_x_12:
[----:B------:R-:W-:Y:S02]  /*1060*/  ULDC.64 UR4, c[0x0][0x5a0] ;  /* 0x0001680000047ab9 */ /* 0x000fe40000000a00 */
[----:B------:R-:W-:-:S04]  /*1070*/  ISETP.NE.U32.AND P0, PT, RZ, UR4, PT ;  /* 0x00000004ff007c0c */ /* 0x000fc8000bf05070 */
[----:B------:R-:W-:-:S13]  /*1080*/  ISETP.NE.AND.EX P0, PT, RZ, UR5, PT, P0 ;  /* 0x00000005ff007c0c */ /* 0x000fda000bf05300 */
[----:B------:R-:W-:Y:S05]  /*1090*/  @!P0 BRA `(.L_x_14) ;  /* 0x00000000001c8947 */ /* 0x000fea0003800000 */
[----:B01----:R-:W0:Y:S02]  /*10a0*/  LDC.64 R4, c[0x0][0x5a0] ;  /* 0x00016800ff047b82 */ /* 0x003e240000000a00 */
[----:B0-----:R-:W2:Y:S02]  /*10b0*/  LDG.E.64 R4, desc[UR36][R4.64] ;  /* 0x0000002404047981 */ /* 0x001ea4000c1e1b00 */
[----:B--2---:R-:W-:-:S04]  /*10c0*/  ISETP.NE.U32.AND P0, PT, R4, RZ, PT ;  /* 0x000000ff0400720c */ /* 0x004fc80003f05070 */
[----:B------:R-:W-:-:S13]  /*10d0*/  ISETP.NE.AND.EX P0, PT, R5, RZ, PT, P0 ;  /* 0x000000ff0500720c */ /* 0x000fda0003f05300 */
[----:B------:R-:W-:Y:S05]  /*10e0*/  @!P0 BRA `(.L_x_14) ;  /* 0x0000000000088947 */ /* 0x000fea0003800000 */
[----:B------:R0:W5:Y:S01]  /*10f0*/  LD.E R90, desc[UR36][R4.64] ;  /* 0x00000024045a7980 */ /* 0x000162000c101900 */
[----:B------:R-:W-:Y:S05]  /*1100*/  BRA `(.L_x_15) ;  /* 0x0000000000247947 */ /* 0x000fea0003800000 */
.L_x_14:
[----:B------:R-:W-:Y:S02]  /*1110*/  ULDC.64 UR4, c[0x0][0x590] ;  /* 0x0001640000047ab9 */ /* 0x000fe40000000a00 */
[----:B------:R-:W-:-:S04]  /*1120*/  ISETP.NE.U32.AND P0, PT, RZ, UR4, PT ;  /* 0x00000004ff007c0c */ /* 0x000fc8000bf05070 */
[----:B------:R-:W-:-:S13]  /*1130*/  ISETP.NE.AND.EX P0, PT, RZ, UR5, PT, P0 ;  /* 0x00000005ff007c0c */ /* 0x000fda000bf05300 */
[----:B------:R-:W-:Y:S05]  /*1140*/  @!P0 BRA `(.L_x_16) ;  /* 0x00000000000c8947 */ /* 0x000fea0003800000 */
[----:B------:R-:W2:Y:S02]  /*1150*/  LDC.64 R90, c[0x0][0x590] ;  /* 0x00016400ff5a7b82 */ /* 0x000ea40000000a00 */
[----:B--2---:R2:W5:Y:S01]  /*1160*/  LDG.E R90, desc[UR36][R90.64] ;  /* 0x000000245a5a7981 */ /* 0x004562000c1e1900 */
[----:B------:R-:W-:Y:S05]  /*1170*/  BRA `(.L_x_15) ;  /* 0x0000000000087947 */ /* 0x000fea0003800000 */
.L_x_16:
[----:B------:R-:W-:Y:S02]  /*1180*/  ULDC UR4, c[0x0][0x584] ;  /* 0x0001610000047ab9 */ /* 0x000fe40000000800 */
[----:B------:R-:W-:-:S07]  /*1190*/  IMAD.U32 R90, RZ, RZ, UR4 ;  /* 0x00000004ff5a7e24 */ /* 0x000fce000f8e00ff */
.L_x_15:
[----:B------:R-:W-:-:S13]  /*11a0*/  LOP3.LUT P0, RZ, R0, 0xff, RZ, 0xc0, !PT ;  /* 0x000000ff00ff7812 */ /* 0x000fda000780c0ff */
[----:B------:R-:W-:Y:S05]  /*11b0*/  @!P0 EXIT ;  /* 0x000000000000894d */ /* 0x000fea0003800000 */
[----:B------:R-:W-:Y:S01]  /*11c0*/  ULDC UR4, c[0x0][0x28c] ;  /* 0x0000a30000047ab9 */ /* 0x000fe20000000800 */
[----:B------:R-:W-:Y:S01]  /*11d0*/  LOP3.LUT R106, R19, 0x1, RZ, 0xfc, !PT ;  /* 0x00000001136a7812 */ /* 0x000fe200078efcff */
[----:B------:R-:W-:Y:S01]  /*11e0*/  UIADD3 UR4, UR4, 0x1f, URZ ;  /* 0x0000001f04047890 */ /* 0x000fe2000fffe03f */
[----:B------:R-:W-:Y:S01]  /*11f0*/  UMOV UR38, URZ ;  /* 0x0000003f00267c82 */ /* 0x000fe20008000000 */
[----:B------:R-:W-:Y:S02]  /*1200*/  UMOV UR39, URZ ;  /* 0x0000003f00277c82 */ /* 0x000fe40008000000 */
[----:B------:R-:W-:-:S04]  /*1210*/  USHF.R.S32.HI UR5, URZ, 0x1f, UR4 ;  /* 0x0000001f3f057899 */ /* 0x000fc80008011404 */
[----:B------:R-:W-:-:S04]  /*1220*/  ULEA.HI UR5, UR5, UR4, URZ, 0x5 ;  /* 0x0000000405057291 */ /* 0x000fc8000f8f283f */
[----:B------:R-:W-:-:S12]  /*1230*/  USHF.R.S32.HI UR40, URZ, 0x5, UR5 ;  /* 0x000000053f287899 */ /* 0x000fd80008011405 */
.L_x_162:
[----:B------:R-:W-:Y:S01]  /*1240*/  LOP3.LUT R0, R18, 0x80, RZ, 0xc0, !PT ;  /* 0x0000008012007812 */ /* 0x000fe200078ec0ff */
[----:B---3--:R-:W3:Y:S01]  /*1250*/  S2UR UR7, SR_CgaCtaId ;  /* 0x00000000000779c3 */ /* 0x008ee20000008800 */
[----:B------:R-:W-:Y:S02]  /*1260*/  UMOV UR6, 0x400 ;  /* 0x0000040000067882 */ /* 0x000fe40000000000 */
[----:B------:R-:W-:-:S06]  /*1270*/  SHF.R.U32.HI R0, RZ, 0x7, R0 ;  /* 0x00000007ff007819 */ /* 0x000fcc0000011600 */
[----:B----4-:R-:W4:Y:S01]  /*1280*/  SHFL.IDX PT, R0, R0, RZ, 0x1f ;  /* 0x00001fff00007589 */ /* 0x010f2200000e0000 */
[----:B---3--:R-:W-:Y:S01]  /*1290*/  ULEA UR6, UR7, UR6, 0x18 ;  /* 0x0000000607067291 */ /* 0x008fe2000f8ec03f */
[----:B----4-:R-:W-:-:S13]  /*12a0*/  R2UR UR4, R0 ;  /* 0x00000000000472ca */ /* 0x010fda00000e0000 */
[----:B------:R-:W-:-:S04]  /*12b0*/  ULEA.HI UR5, UR4, UR4, URZ, 0x1 ;  /* 0x0000000404057291 */ /* 0x000fc8000f8f083f */
[----:B------:R-:W-:-:S04]  /*12c0*/  ULOP3.LUT UR5, UR5, 0x7fffe, URZ, 0xc0, !UPT ;  /* 0x0007fffe05057892 */ /* 0x000fc8000f8ec03f */
[----:B------:R-:W-:-:S03]  /*12d0*/  UIADD3 UR5, UR4, -UR5, URZ ;  /* 0x8000000504057290 */ /* 0x000fc6000fffe03f */
[----:B------:R-:W-:Y:S01]  /*12e0*/  ULDC UR4, c[0x0][0x28c] ;  /* 0x0000a30000047ab9 */ /* 0x000fe20000000800 */
[----:B------:R-:W-:Y:S01]  /*12f0*/  ULEA UR5, UR5, UR6, 0xd ;  /* 0x0000000605057291 */ /* 0x000fe2000f8e683f */
[----:B------:R-:W-:-:S03]  /*1300*/  ISETP.LT.AND P0, PT, RZ, UR4, PT ;  /* 0x00000004ff007c0c */ /* 0x000fc6000bf01270 */
[----:B------:R-:W-:-:S04]  /*1310*/  UIADD3 UR5, UR5, 0x100, URZ ;  /* 0x0000010005057890 */ /* 0x000fc8000fffe03f */
[----:B------:R-:W-:-:S04]  /*1320*/  USHF.R.U32.HI UR5, URZ, 0x4, UR5 ;  /* 0x000000043f057899 */ /* 0x000fc80008011605 */
[----:B------:R-:W-:Y:S02]  /*1330*/  ULOP3.LUT UR41, UR5, 0x3fff, URZ, 0xc0, !UPT ;  /* 0x00003fff05297892 */ /* 0x000fe4000f8ec03f */
[----:B01----:R-:W-:Y:S10]  /*1340*/  @P0 BRA `(.L_x_17) ;  /* 0x0000000000400947 */ /* 0x003ff40003800000 */
[----:B------:R-:W-:Y:S01]  /*1350*/  MOV R0, 0x0 ;  /* 0x0000000000007802 */ /* 0x000fe20000000f00 */
[----:B------:R-:W-:Y:S01]  /*1360*/  ULDC.64 UR4, c[0x4][0x68] ;  /* 0x01001a0000047ab9 */ /* 0x000fe20000000a00 */
[----:B------:R-:W-:Y:S01]  /*1370*/  ULDC.64 UR6, c[0x4][0x8] ;  /* 0x0100020000067ab9 */ /* 0x000fe20000000a00 */
[----:B01----:R-:W-:Y:S01]  /*1380*/  IMAD.U32 R4, RZ, RZ, UR4 ;  /* 0x00000004ff047e24 */ /* 0x003fe2000f8e00ff */
[----:B------:R0:W1:Y:S01]  /*1390*/  LDC.64 R14, c[0x4][R0] ;  /* 0x01000000000e7b82 */ /* 0x0000620000000a00 */
[----:B------:R-:W-:Y:S01]  /*13a0*/  IMAD.U32 R5, RZ, RZ, UR5 ;  /* 0x00000005ff057e24 */ /* 0x000fe2000f8e00ff */
[----:B------:R-:W-:Y:S01]  /*13b0*/  ULDC.64 UR4, c[0x4][0x70] ;  /* 0x01001c0000047ab9 */ /* 0x000fe20000000a00 */
[----:B------:R-:W-:Y:S01]  /*13c0*/  IMAD.U32 R10, RZ, RZ, UR6 ;  /* 0x00000006ff0a7e24 */ /* 0x000fe2000f8e00ff */
[----:B------:R-:W-:Y:S01]  /*13d0*/  MOV R11, UR7 ;  /* 0x00000007000b7c02 */ /* 0x000fe20008000f00 */
[----:B------:R-:W-:Y:S02]  /*13e0*/  IMAD.U32 R6, RZ, RZ, UR4 ;  /* 0x00000004ff067e24 */ /* 0x000fe4000f8e00ff */
[----:B------:R-:W-:-:S02]  /*13f0*/  IMAD.U32 R7, RZ, RZ, UR5 ;  /* 0x00000005ff077e24 */ /* 0x000fc4000f8e00ff */
[----:B------:R-:W-:Y:S02]  /*1400*/  IMAD.MOV.U32 R8, RZ, RZ, 0x1e1 ;  /* 0x000001e1ff087424 */ /* 0x000fe400078e00ff */
[----:B------:R-:W-:Y:S02]  /*1410*/  IMAD.MOV.U32 R12, RZ, RZ, 0x1 ;  /* 0x00000001ff0c7424 */ /* 0x000fe400078e00ff */
[----:B0-----:R-:W-:-:S07]  /*1420*/  IMAD.MOV.U32 R13, RZ, RZ, RZ ;  /* 0x000000ffff0d7224 */ /* 0x001fce00078e00ff */
[----:B------:R-:W-:-:S07]  /*1430*/  LEPC R20, `(.L_x_17) ;  /* 0x000000001014794e */ /* 0x000fce0000000000 */
[----:B-12--5:R-:W-:Y:S05]  /*1440*/  CALL.ABS.NOINC R14 ;  /* 0x000000000e007343 */ /* 0x026fea0003c00000 */
.L_x_17:
[----:B------:R-:W-:-:S13]  /*1450*/  ISETP.NE.AND P0, PT, R106, 0x3, PT ;  /* 0x000000036a00780c */ /* 0x000fda0003f05270 */
[----:B------:R-:W-:Y:S05]  /*1460*/  @!P0 BRA `(.L_x_18) ;  /* 0x0000000000048947 */ /* 0x000fea0003800000 */
[----:B------:R-:W-:Y:S01]  /*1470*/  BPT.TRAP 0x1 ;  /* 0x000000040000795c */ /* 0x000fe20000300000 */
.L_x_18:
[----:B------:R-:W3:Y:S01]  /*1480*/  S2UR UR5, SR_CgaCtaId ;  /* 0x00000000000579c3 */ /* 0x000ee20000008800 */
[----:B------:R-:W-:Y:S01]  /*1490*/  UMOV UR4, 0x400 ;  /* 0x0000040000047882 */ /* 0x000fe20000000000 */
[----:B------:R-:W-:Y:S02]  /*14a0*/  IMAD.U32 R0, RZ, RZ, UR38 ;  /* 0x00000026ff007e24 */ /* 0x000fe4000f8e00ff */
[----:B------:R-:W-:-:S03]  /*14b0*/  IMAD.U32 R3, RZ, RZ, UR39 ;  /* 0x00000027ff037e24 */ /* 0x000fc6000f8e00ff */
[----:B------:R-:W-:Y:S01]  /*14c0*/  SHF.L.U32 R0, R0, 0x1f, RZ ;  /* 0x0000001f00007819 */ /* 0x000fe200000006ff */
[----:B---3--:R-:W-:-:S06]  /*14d0*/  ULEA UR4, UR5, UR4, 0x18 ;  /* 0x0000000405047291 */ /* 0x008fcc000f8ec03f */
[----:B------:R-:W-:-:S04]  /*14e0*/  IMAD.U32 R6, RZ, RZ, UR4 ;  /* 0x00000004ff067e24 */ /* 0x000fc8000f8e00ff */
[----:B------:R-:W-:-:S04]  /*14f0*/  IMAD R3, R3, 0x8, R6 ;  /* 0x0000000803037824 */ /* 0x000fc800078e0206 */
[----:B------:R3:W4:Y:S01]  /*1500*/  SYNCS.PHASECHK.TRANS64.TRYWAIT P1, [R3+URZ], R0 ;  /* 0x00000000030075a7 */ /* 0x000722000802017f */
[----:B------:R-:W-:Y:S05]  /*1510*/  @!P0 BRA `(.L_x_19) ;  /* 0x0000000000048947 */ /* 0x000fea0003800000 */
[----:B------:R-:W-:Y:S01]  /*1520*/  BPT.TRAP 0x1 ;  /* 0x000000040000795c */ /* 0x000fe20000300000 */
.L_x_19:
[----:B----4-:R-:W-:Y:S05]  /*1530*/  @P1 BRA `(.L_x_20) ;  /* 0x0000000000081947 */ /* 0x010fea0003800000 */
[----:B------:R-:W4:Y:S02]  /*1540*/  SYNCS.PHASECHK.TRANS64.TRYWAIT P1, [R3+URZ], R0 ;  /* 0x00000000030075a7 */ /* 0x000f24000802017f */
[----:B----4-:R-:W-:Y:S05]  /*1550*/  @!P1 BRA `(.L_x_21) ;  /* 0x0000006800089947 */ /* 0x010fea0003800000 */
.L_x_20:
[----:B------:R-:W-:-:S04]  /*1560*/  UISETP.LT.AND UP0, UPT, UR40, 0x1, UPT ;  /* 0x000000012800788c */ /* 0x000fc8000bf01270 */
[----:B------:R-:W-:-:S06]  /*1570*/  USEL UR4, UR40, 0x1, UP0 ;  /* 0x0000000128047887 */ /* 0x000fcc0008000000 */
[----:B---34-:R-:W-:Y:S01]  /*1580*/  IMAD.U32 R0, RZ, RZ, UR4 ;  /* 0x00000004ff007e24 */ /* 0x018fe2000f8e00ff */
[----:B------:R-:W-:Y:S05]  /*1590*/  WARPSYNC.ALL ;  /* 0x0000000000007948 */ /* 0x000fea0003800000 */
[----:B------:R-:W-:-:S04]  /*15a0*/  IADD3 R0, -R0, UR40, RZ ;  /* 0x0000002800007c10 */ /* 0x000fc8000fffe1ff */
[----:B------:R-:W-:Y:S02]  /*15b0*/  ISETP.GE.AND P1, PT, R0, 0x1, PT ;  /* 0x000000010000780c */ /* 0x000fe40003f26270 */
[----:B------:R-:W-:Y:S01]  /*15c0*/  R2UR UR4, R6 ;  /* 0x00000000060472ca */ /* 0x000fe200000e0000 */
[----:B------:R-:W-:Y:S01]  /*15d0*/  WARPGROUP.ARRIVE ;  /* 0x00000000000079c5 */ /* 0x000fe20000000000 */
[----:B------:R-:W-:Y:S01]  /*15e0*/  UMOV UR9, 0x40000040 ;  /* 0x4000004000097882 */ /* 0x000fe20000000000 */
[----:B------:R-:W-:-:S10]  /*15f0*/  UMOV UR11, 0x40000040 ;  /* 0x40000040000b7882 */ /* 0x000fd40000000000 */
[----:B------:R-:W-:-:S04]  /*1600*/  UIADD3 UR4, UR4, 0x28100, URZ ;  /* 0x0002810004047890 */ /* 0x000fc8000fffe03f */
[----:B------:R-:W-:-:S04]  /*1610*/  USHF.R.U32.HI UR4, URZ, 0x4, UR4 ;  /* 0x000000043f047899 */ /* 0x000fc80008011604 */
[----:B------:R-:W-:Y:S02]  /*1620*/  ULOP3.LUT UR5, UR4, 0x3fff, URZ, 0xc0, !UPT ;  /* 0x00003fff04057892 */ /* 0x000fe4000f8ec03f */
[----:B------:R-:W-:Y:S02]  /*1630*/  ULOP3.LUT UR4, UR41, 0x10000, URZ, 0xfc, !UPT ;  /* 0x0001000029047892 */ /* 0x000fe4000f8efc3f */
[----:B------:R-:W-:Y:S02]  /*1640*/  ULOP3.LUT UR5, UR5, 0x10000, URZ, 0xfc, !UPT ;  /* 0x0001000005057892 */ /* 0x000fe4000f8efc3f */
[----:B------:R-:W-:Y:S02]  /*1650*/  ULEA UR7, UR39, UR4, 0xb ;  /* 0x0000000427077291 */ /* 0x000fe4000f8e583f */
[----:B------:R-:W-:Y:S02]  /*1660*/  ULEA UR6, UR39, UR5, 0x9 ;  /* 0x0000000527067291 */ /* 0x000fe4000f8e483f */
[----:B------:R-:W-:-:S03]  /*1670*/  UIADD3 UR12, UR7, 0x400, URZ ;  /* 0x00000400070c7890 */ /* 0x000fc6000fffe03f */
[----:B------:R-:W-:Y:S02]  /*1680*/  UMOV UR8, UR7 ;  /* 0x0000000700087c82 */ /* 0x000fe40008000000 */
[----:B------:R-:W-:Y:S02]  /*1690*/  UMOV UR10, UR6 ;  /* 0x00000006000a7c82 */ /* 0x000fe40008000000 */
[----:B------:R-:W-:Y:S01]  /*16a0*/  HGMMA.64x64x8.F32.TF32 R56, gdesc[UR8], RZ, !UPT, gsb0 ;  /* 0x04e00000083879f0 */ /* 0x000fe2000c0028ff */
[----:B------:R-:W-:Y:S01]  /*16b0*/  UMOV UR8, UR12 ;  /* 0x0000000c00087c82 */ /* 0x000fe20008000000 */
[----:B------:R-:W-:Y:S01]  /*16c0*/  UMOV UR9, 0x40000040 ;  /* 0x4000004000097882 */ /* 0x000fe20000000000 */
[----:B------:R-:W-:Y:S01]  /*16d0*/  UIADD3 UR12, UR7, 0x402, URZ ;  /* 0x00000402070c7890 */ /* 0x000fe2000fffe03f */
[----:B------:R-:W-:Y:S02]  /*16e0*/  WARPGROUP.DEPBAR.LE gsb0, 0x0 ;  /* 0x00008000000079c5 */ /* 0x000fe40000010000 */
[----:B------:R-:W-:-:S06]  /*16f0*/  WARPGROUP.ARRIVE ;  /* 0x00000000000079c5 */ /* 0x000fcc0000000000 */
[----:B------:R-:W-:Y:S01]  /*1700*/  HGMMA.64x64x8.F32.TF32 R24, gdesc[UR8], RZ, !UPT, gsb0 ;  /* 0x04e00000081879f0 */ /* 0x000fe2000c0028ff */
[----:B------:R-:W-:Y:S02]  /*1710*/  UIADD3 UR8, UR7, 0x2, URZ ;  /* 0x0000000207087890 */ /* 0x000fe4000fffe03f */
[----:B------:R-:W-:Y:S01]  /*1720*/  UIADD3 UR10, UR6, 0x2, URZ ;  /* 0x00000002060a7890 */ /* 0x000fe2000fffe03f */
[----:B------:R-:W-:Y:S01]  /*1730*/  UMOV UR9, 0x40000040 ;  /* 0x4000004000097882 */ /* 0x000fe20000000000 */
[----:B------:R-:W-:Y:S01]  /*1740*/  UMOV UR11, 0x40000040 ;  /* 0x40000040000b7882 */ /* 0x000fe20000000000 */
[----:B------:R-:W-:Y:S02]  /*1750*/  WARPGROUP.DEPBAR.LE gsb0, 0x0 ;  /* 0x00008000000079c5 */ /* 0x000fe40000010000 */
[----:B------:R-:W-:-:S06]  /*1760*/  WARPGROUP.ARRIVE ;  /* 0x00000000000079c5 */ /* 0x000fcc0000000000 */
[----:B------:R-:W-:Y:S01]  /*1770*/  HGMMA.64x64x8.F32.TF32 R56, gdesc[UR8], R56, gsb0 ;  /* 0x04e00000083879f0 */ /* 0x000fe20008002838 */
[----:B------:R-:W-:Y:S01]  /*1780*/  UMOV UR8, UR12 ;  /* 0x0000000c00087c82 */ /* 0x000fe20008000000 */
[----:B------:R-:W-:Y:S01]  /*1790*/  UMOV UR9, 0x40000040 ;  /* 0x4000004000097882 */ /* 0x000fe20000000000 */
[----:B------:R-:W-:Y:S01]  /*17a0*/  UIADD3 UR12, UR7, 0x404, URZ ;  /* 0x00000404070c7890 */ /* 0x000fe2000fffe03f */
[----:B------:R-:W-:Y:S02]  /*17b0*/  WARPGROUP.DEPBAR.LE gsb0, 0x0 ;  /* 0x00008000000079c5 */ /* 0x000fe40000010000 */
[----:B------:R-:W-:-:S06]  /*17c0*/  WARPGROUP.ARRIVE ;  /* 0x00000000000079c5 */ /* 0x000fcc0000000000 */
[----:B------:R-:W-:Y:S01]  /*17d0*/  HGMMA.64x64x8.F32.TF32 R24, gdesc[UR8], R24, gsb0 ;  /* 0x04e00000081879f0 */ /* 0x000fe20008002818 */
        /* <DEDUP_REMOVED lines=9> */
[----:B------:R-:W-:Y:S02]  /*1870*/  WARPGROUP.DEPBAR.LE gsb0, 0x0 ;  /* 0x00008000000079c5 */ /* 0x000fe40000010000 */
[----:B------:R-:W-:-:S06]  /*1880*/  WARPGROUP.ARRIVE ;  /* 0x00000000000079c5 */ /* 0x000fcc0000000000 */
[----:B------:R-:W-:Y:S01]  /*1890*/  HGMMA.64x64x8.F32.TF32 R24, gdesc[UR8], R24, gsb0 ;  /* 0x04e00000081879f0 */ /* 0x000fe20008002818 */
[----:B------:R-:W-:Y:S02]  /*18a0*/  UIADD3 UR8, UR7, 0x6, URZ ;  /* 0x0000000607087890 */ /* 0x000fe4000fffe03f */
[----:B------:R-:W-:Y:S01]  /*18b0*/  UIADD3 UR10, UR6, 0x6, URZ ;  /* 0x00000006060a7890 */ /* 0x000fe2000fffe03f */
[----:B------:R-:W-:Y:S01]  /*18c0*/  UMOV UR9, 0x40000040 ;  /* 0x4000004000097882 */ /* 0x000fe20000000000 */
[----:B------:R-:W-:Y:S01]  /*18d0*/  UMOV UR11, 0x40000040 ;  /* 0x40000040000b7882 */ /* 0x000fe20000000000 */
[----:B------:R-:W-:Y:S01]  /*18e0*/  UIADD3 UR7, UR7, 0x406, URZ ;  /* 0x0000040607077890 */ /* 0x000fe2000fffe03f */
[----:B------:R-:W-:Y:S02]  /*18f0*/  WARPGROUP.DEPBAR.LE gsb0, 0x0 ;  /* 0x00008000000079c5 */ /* 0x000fe40000010000 */
[----:B------:R-:W-:-:S06]  /*1900*/  WARPGROUP.ARRIVE ;  /* 0x00000000000079c5 */ /* 0x000fcc0000000000 */
[----:B------:R-:W-:Y:S01]  /*1910*/  HGMMA.64x64x8.F32.TF32 R56, gdesc[UR8], R56, gsb0 ;  /* 0x04e00000083879f0 */ /* 0x000fe20008002838 */
[----:B------:R-:W-:Y:S01]  /*1920*/  UMOV UR8, UR7 ;  /* 0x0000000700087c82 */ /* 0x000fe20008000000 */
[----:B------:R-:W-:Y:S01]  /*1930*/  UMOV UR9, 0x40000040 ;  /* 0x4000004000097882 */ /* 0x000fe20000000000 */
[----:B------:R-:W-:Y:S02]  /*1940*/  WARPGROUP.DEPBAR.LE gsb0, 0x0 ;  /* 0x00008000000079c5 */ /* 0x000fe40000010000 */
[----:B------:R-:W-:-:S06]  /*1950*/  WARPGROUP.ARRIVE ;  /* 0x00000000000079c5 */ /* 0x000fcc0000000000 */
[----:B------:R-:W-:Y:S03]  /*1960*/  HGMMA.64x64x8.F32.TF32 R24, gdesc[UR8], R24, gsb0 ;  /* 0x04e00000081879f0 */ /* 0x000fe60008002818 */
[----:B------:R-:W-:Y:S02]  /*1970*/  WARPGROUP.DEPBAR.LE gsb0, 0x0 ;  /* 0x00008000000079c5 */ /* 0x000fe40000010000 */
[----:B------:R-:W-:Y:S05]  /*1980*/  @!P1 BRA `(.L_x_22) ;  /* 0x0000000400849947 */ /* 0x000fea0003800000 */
[----:B------:R-:W-:Y:S02]  /*1990*/  UIADD3 UR6, UR39, 0x1, URZ ;  /* 0x0000000127067890 */ /* 0x000fe4000fffe03f */
[----:B------:R-:W-:Y:S02]  /*19a0*/  IMAD.U32 R3, RZ, RZ, UR39 ;  /* 0x00000027ff037e24 */ /* 0x000fe4000f8e00ff */
[----:B------:R-:W-:-:S04]  /*19b0*/  UISETP.NE.AND UP0, UPT, UR6, 0x5, UPT ;  /* 0x000000050600788c */ /* 0x000fc8000bf05270 */
[----:B------:R-:W-:Y:S02]  /*19c0*/  USEL UR7, URZ, 0x1, UP0 ;  /* 0x000000013f077887 */ /* 0x000fe40008000000 */
[----:B------:R-:W-:Y:S02]  /*19d0*/  USEL UR6, UR6, URZ, UP0 ;  /* 0x0000003f06067287 */ /* 0x000fe40008000000 */
[----:B------:R-:W-:-:S06]  /*19e0*/  ULOP3.LUT UR7, UR38, UR7, URZ, 0x3c, !UPT ;  /* 0x0000000726077292 */ /* 0x000fcc000f8e3c3f */
[----:B------:R-:W-:-:S07]  /*19f0*/  IMAD.U32 R7, RZ, RZ, UR7 ;  /* 0x00000007ff077e24 */ /* 0x000fce000f8e00ff */
.L_x_29:
[----:B------:R-:W-:Y:S05]  /*1a00*/  @!P0 BRA `(.L_x_23) ;  /* 0x0000000000048947 */ /* 0x000fea0003800000 */
[----:B------:R-:W-:Y:S01]  /*1a10*/  BPT.TRAP 0x1 ;  /* 0x000000040000795c */ /* 0x000fe20000300000 */
.L_x_23:
[----:B------:R-:W3:Y:S01]  /*1a20*/  S2UR UR8, SR_CgaCtaId ;  /* 0x00000000000879c3 */ /* 0x000ee20000008800 */
[----:B------:R-:W-:Y:S01]  /*1a30*/  UMOV UR7, 0x400 ;  /* 0x0000040000077882 */ /* 0x000fe20000000000 */
[----:B01----:R-:W-:Y:S02]  /*1a40*/  MOV R5, UR6 ;  /* 0x0000000600057c02 */ /* 0x003fe40008000f00 */
[----:B------:R-:W-:Y:S01]  /*1a50*/  SHF.L.U32 R4, R7, 0x1f, RZ ;  /* 0x0000001f07047819 */ /* 0x000fe200000006ff */
[----:B---3--:R-:W-:-:S06]  /*1a60*/  ULEA UR7, UR8, UR7, 0x18 ;  /* 0x0000000708077291 */ /* 0x008fcc000f8ec03f */
[----:B------:R-:W-:-:S04]  /*1a70*/  IMAD.U32 R6, RZ, RZ, UR7 ;  /* 0x00000007ff067e24 */ /* 0x000fc8000f8e00ff */
[----:B------:R-:W-:-:S04]  /*1a80*/  IMAD R5, R5, 0x8, R6 ;  /* 0x0000000805057824 */ /* 0x000fc800078e0206 */
[----:B------:R0:W1:Y:S01]  /*1a90*/  SYNCS.PHASECHK.TRANS64.TRYWAIT P1, [R5+URZ], R4 ;  /* 0x00000004050075a7 */ /* 0x000062000802017f */
[----:B------:R-:W-:Y:S05]  /*1aa0*/  @!P0 BRA `(.L_x_24) ;  /* 0x0000000000048947 */ /* 0x000fea0003800000 */
[----:B------:R-:W-:Y:S01]  /*1ab0*/  BPT.TRAP 0x1 ;  /* 0x000000040000795c */ /* 0x000fe20000300000 */
.L_x_24:
[----:B-1----:R-:W-:Y:S05]  /*1ac0*/  @P1 BRA `(.L_x_25) ;  /* 0x0000000000081947 */ /* 0x002fea0003800000 */
[----:B------:R-:W1:Y:S02]  /*1ad0*/  SYNCS.PHASECHK.TRANS64.TRYWAIT P1, [R5+URZ], R4 ;  /* 0x00000004050075a7 */ /* 0x000e64000802017f */
[----:B-1----:R-:W-:Y:S05]  /*1ae0*/  @!P1 BRA `(.L_x_26) ;  /* 0x0000006000b89947 */ /* 0x002fea0003800000 */
.L_x_25:
[----:B------:R-:W-:Y:S01]  /*1af0*/  ULEA UR7, UR6, UR5, 0x9 ;  /* 0x0000000506077291 */ /* 0x000fe2000f8e483f */
[----:B------:R-:W-:Y:S01]  /*1b00*/  WARPGROUP.ARRIVE ;  /* 0x00000000000079c5 */ /* 0x000fe20000000000 */
[----:B------:R-:W-:Y:S01]  /*1b10*/  ULEA UR12, UR6, UR4, 0xb ;  /* 0x00000004060c7291 */ /* 0x000fe2000f8e583f */
[----:B------:R-:W-:Y:S01]  /*1b20*/  UMOV UR11, 0x40000040 ;  /* 0x40000040000b7882 */ /* 0x000fe20000000000 */
[----:B------:R-:W-:Y:S02]  /*1b30*/  UMOV UR9, 0x40000040 ;  /* 0x4000004000097882 */ /* 0x000fe40000000000 */
[----:B------:R-:W-:Y:S01]  /*1b40*/  UIADD3 UR13, UR12, 0x400, URZ ;  /* 0x000004000c0d7890 */ /* 0x000fe2000fffe03f */
[----:B------:R-:W-:Y:S02]  /*1b50*/  UMOV UR10, UR7 ;  /* 0x00000007000a7c82 */ /* 0x000fe40008000000 */
[----:B------:R-:W-:Y:S02]  /*1b60*/  UMOV UR8, UR12 ;  /* 0x0000000c00087c82 */ /* 0x000fe40008000000 */
[----:B------:R-:W-:Y:S01]  /*1b70*/  HGMMA.64x64x8.F32.TF32 R56, gdesc[UR8], R56, gsb0 ;  /* 0x04e00000083879f0 */ /* 0x000fe20008002838 */
[----:B------:R-:W-:Y:S01]  /*1b80*/  UMOV UR9, 0x40000040 ;  /* 0x4000004000097882 */ /* 0x000fe20000000000 */
[----:B------:R-:W-:Y:S01]  /*1b90*/  UMOV UR8, UR13 ;  /* 0x0000000d00087c82 */ /* 0x000fe20008000000 */
[----:B------:R-:W-:Y:S01]  /*1ba0*/  UIADD3 UR13, UR12, 0x402, URZ ;  /* 0x000004020c0d7890 */ /* 0x000fe2000fffe03f */
[----:B------:R-:W-:-:S02]  /*1bb0*/  WARPGROUP.DEPBAR.LE gsb0, 0x0 ;  /* 0x00008000000079c5 */ /* 0x000fc40000010000 */
        /* <DEDUP_REMOVED lines=42> */
[----:B------:R-:W-:Y:S01]  /*1e60*/  BPT.TRAP 0x1 ;  /* 0x000000040000795c */ /* 0x000fe20000300000 */
.L_x_27:
[----:B------:R-:W-:-:S13]  /*1e70*/  ISETP.NE.AND P1, PT, R23, RZ, PT ;  /* 0x000000ff1700720c */ /* 0x000fda0003f25270 */
[----:B01----:R-:W-:-:S04]  /*1e80*/  @P1 IMAD R4, R3, 0x8, R6 ;  /* 0x0000000803041824 */ /* 0x003fc800078e0206 */
[----:B------:R-:W-:-:S05]  /*1e90*/  @P1 VIADD R5, R4, 0x28 ;  /* 0x0000002804051836 */ /* 0x000fca0000000000 */
[----:B------:R-:W-:-:S04]  /*1ea0*/  @P1 PRMT R5, R22, 0x654, R5 ;  /* 0x0000065416051816 */ /* 0x000fc80000000005 */
[----:B------:R0:W-:Y:S01]  /*1eb0*/  @P1 SYNCS.ARRIVE.TRANS64.RED.A1T0 RZ, [R5+URZ], RZ ;  /* 0x000000ff05ff19a7 */ /* 0x0001e2000810043f */
[----:B------:R-:W-:-:S13]  /*1ec0*/  ISETP.GT.U32.AND P1, PT, R19, 0x1, PT ;  /* 0x000000011300780c */ /* 0x000fda0003f24070 */
[----:B0-----:R-:W-:Y:S05]  /*1ed0*/  @P1 BRA `(.L_x_28) ;  /* 0x0000000000041947 */ /* 0x001fea0003800000 */
[----:B------:R-:W-:Y:S01]  /*1ee0*/  BPT.TRAP 0x1 ;  /* 0x000000040000795c */ /* 0x000fe20000300000 */
.L_x_28:
[----:B------:R-:W-:Y:S01]  /*1ef0*/  UIADD3 UR6, UR6, 0x1, URZ ;  /* 0x0000000106067890 */ /* 0x000fe2000fffe03f */
[C---:B------:R-:W-:Y:S01]  /*1f00*/  ISETP.GT.AND P2, PT, R0.reuse, 0x1, PT ;  /* 0x000000010000780c */ /* 0x040fe20003f44270 */
[----:B------:R-:W-:Y:S02]  /*1f10*/  VIADD R3, R3, 0x1 ;  /* 0x0000000103037836 */ /* 0x000fe40000000000 */
[----:B------:R-:W-:Y:S01]  /*1f20*/  UISETP.NE.AND UP0, UPT, UR6, 0x5, UPT ;  /* 0x000000050600788c */ /* 0x000fe2000bf05270 */
[----:B------:R-:W-:Y:S02]  /*1f30*/  VIADD R0, R0, 0xffffffff ;  /* 0xffffffff00007836 */ /* 0x000fe40000000000 */
[C---:B------:R-:W-:Y:S01]  /*1f40*/  ISETP.NE.AND P1, PT, R3.reuse, 0x5, PT ;  /* 0x000000050300780c */ /* 0x040fe20003f25270 */
[----:B------:R-:W-:Y:S02]  /*1f50*/  USEL UR7, URZ, 0x1, UP0 ;  /* 0x000000013f077887 */ /* 0x000fe40008000000 */
[----:B------:R-:W-:Y:S01]  /*1f60*/  USEL UR6, UR6, URZ, UP0 ;  /* 0x0000003f06067287 */ /* 0x000fe20008000000 */
[----:B------:R-:W-:-:S03]  /*1f70*/  SEL R3, R3, RZ, P1 ;  /* 0x000000ff03037207 */ /* 0x000fc60000800000 */
[----:B------:R-:W-:Y:S01]  /*1f80*/  LOP3.LUT R7, R7, UR7, RZ, 0x3c, !PT ;  /* 0x0000000707077c12 */ /* 0x000fe2000f8e3cff */
[----:B------:R-:W-:Y:S07]  /*1f90*/  @P2 BRA `(.L_x_29) ;  /* 0xfffffff800982947 */ /* 0x000fee000383ffff */
.L_x_22:
[----:B------:R-:W3:Y:S02]  /*1fa0*/  LDC R0, c[0x0][0x28c] ;  /* 0x0000a300ff007b82 */ /* 0x000ee40000000800 */
[----:B---3--:R-:W-:-:S13]  /*1fb0*/  ISETP.GE.AND P1, PT, R0, 0x1, PT ;  /* 0x000000010000780c */ /* 0x008fda0003f26270 */
[----:B------:R-:W-:Y:S05]  /*1fc0*/  @!P1 BRA `(.L_x_30) ;  /* 0x0000000000509947 */ /* 0x000fea0003800000 */
[----:B------:R-:W-:Y:S05]  /*1fd0*/  @!P0 BRA `(.L_x_31) ;  /* 0x0000000000048947 */ /* 0x000fea0003800000 */
[----:B------:R-:W-:Y:S01]  /*1fe0*/  BPT.TRAP 0x1 ;  /* 0x000000040000795c */ /* 0x000fe20000300000 */
.L_x_31:
[----:B------:R-:W-:Y:S01]  /*1ff0*/  ISETP.NE.AND P0, PT, R23, RZ, PT ;  /* 0x000000ff1700720c */ /* 0x000fe20003f05270 */
[----:B------:R-:W-:Y:S01]  /*2000*/  BSSY B0, `(.L_x_32) ;  /* 0x000000e000007945 */ /* 0x000fe20003800000 */
[----:B------:R-:W-:-:S11]  /*2010*/  ISETP.GT.U32.AND P1, PT, R19, 0x1, PT ;  /* 0x000000011300780c */ /* 0x000fd60003f24070 */
[----:B------:R-:W-:Y:S05]  /*2020*/  @!P0 BRA `(.L_x_33) ;  /* 0x00000000002c8947 */ /* 0x000fea0003800000 */
[----:B------:R-:W-:-:S04]  /*2030*/  UISETP.LT.AND UP0, UPT, UR40, 0x1, UPT ;  /* 0x000000012800788c */ /* 0x000fc8000bf01270 */
[----:B------:R-:W-:-:S04]  /*2040*/  USEL UR6, UR40, 0x1, UP0 ;  /* 0x0000000128067887 */ /* 0x000fc80008000000 */
[----:B------:R-:W-:-:S04]  /*2050*/  UIADD3 UR6, UR39, UR40, -UR6 ;  /* 0x0000002827067290 */ /* 0x000fc8000fffe806 */
[----:B------:R-:W-:-:S04]  /*2060*/  UIMAD.WIDE.U32 UR4, UR6, -0x33333333, URZ ;  /* 0xcccccccd060478a5 */ /* 0x000fc8000f8e003f */
[----:B------:R-:W-:-:S04]  /*2070*/  USHF.R.U32.HI UR4, URZ, 0x2, UR5 ;  /* 0x000000023f047899 */ /* 0x000fc80008011605 */
[----:B------:R-:W-:-:S06]  /*2080*/  UIMAD UR6, UR4, -0x5, UR6 ;  /* 0xfffffffb040678a4 */ /* 0x000fcc000f8e0206 */
[----:B------:R-:W-:-:S04]  /*2090*/  IMAD.U32 R3, RZ, RZ, UR6 ;  /* 0x00000006ff037e24 */ /* 0x000fc8000f8e00ff */
[----:B------:R-:W-:-:S04]  /*20a0*/  IMAD R0, R3, 0x8, R6 ;  /* 0x0000000803007824 */ /* 0x000fc800078e0206 */
[----:B------:R-:W-:-:S05]  /*20b0*/  VIADD R3, R0, 0x28 ;  /* 0x0000002800037836 */ /* 0x000fca0000000000 */
[----:B------:R-:W-:-:S04]  /*20c0*/  PRMT R3, R22, 0x654, R3 ;  /* 0x0000065416037816 */ /* 0x000fc80000000003 */
[----:B------:R3:W-:Y:S03]  /*20d0*/  SYNCS.ARRIVE.TRANS64.RED.A1T0 RZ, [R3+URZ], RZ ;  /* 0x000000ff03ff79a7 */ /* 0x0007e6000810043f */
.L_x_33:
[----:B------:R-:W-:Y:S05]  /*20e0*/  BSYNC B0 ;  /* 0x0000000000007941 */ /* 0x000fea0003800000 */
.L_x_32:
[----:B------:R-:W-:Y:S05]  /*20f0*/  @P1 BRA `(.L_x_30) ;  /* 0x0000000000041947 */ /* 0x000fea0003800000 */
[----:B------:R-:W-:Y:S01]  /*2100*/  BPT.TRAP 0x1 ;  /* 0x000000040000795c */ /* 0x000fe20000300000 */
.L_x_30:
[----:B------:R-:W4:Y:S01]  /*2110*/  LDC R6, c[0x0][0x288] ;  /* 0x0000a200ff067b82 */ /* 0x000f220000000800 */
[--C-:B------:R-:W-:Y:S01]  /*2120*/  SHF.R.U32.HI R0, RZ, 0x2, R18.reuse ;  /* 0x00000002ff007819 */ /* 0x100fe20000011612 */
[----:B------:R-:W-:Y:S01]  /*2130*/  UIADD3 UR39, UR40, UR39, URZ ;  /* 0x0000002728277290 */ /* 0x000fe2000fffe03f */
[----:B01----:R-:W-:Y:S01]  /*2140*/  SHF.R.U32.HI R5, RZ, 0x7, R18 ;  /* 0x00000007ff057819 */ /* 0x003fe20000011612 */
[----:B------:R-:W-:Y:S01]  /*2150*/  ULDC UR7, c[0x0][0x284] ;  /* 0x0000a10000077ab9 */ /* 0x000fe20000000800 */
[----:B---3--:R-:W-:Y:S01]  /*2160*/  LOP3.LUT R3, R0, 0x7, RZ, 0xc0, !PT ;  /* 0x0000000700037812 */ /* 0x008fe200078ec0ff */
[----:B------:R-:W-:Y:S01]  /*2170*/  UISETP.GT.U32.AND UP0, UPT, UR39, 0x4, UPT ;  /* 0x000000042700788c */ /* 0x000fe2000bf04070 */
[----:B------:R-:W-:Y:S01]  /*2180*/  LOP3.LUT R0, R5, 0x1, RZ, 0xc0, !PT ;  /* 0x0000000105007812 */ /* 0x000fe200078ec0ff */
[----:B------:R-:W-:Y:S01]  /*2190*/  UISETP.GE.U32.AND UP1, UPT, UR40, 0x5, UPT ;  /* 0x000000052800788c */ /* 0x000fe2000bf26070 */
[C---:B------:R-:W-:Y:S01]  /*21a0*/  LOP3.LUT R4, R18.reuse, 0x60, RZ, 0xc0, !PT ;  /* 0x0000006012047812 */ /* 0x040fe200078ec0ff */
[----:B------:R-:W-:Y:S01]  /*21b0*/  UISETP.LT.U32.AND UP0, UPT, UR40, 0x5, UP0 ;  /* 0x000000052800788c */ /* 0x000fe20008701070 */
[----:B------:R-:W-:Y:S01]  /*21c0*/  LOP3.LUT R5, R18, 0x3, RZ, 0xc0, !PT ;  /* 0x0000000312057812 */ /* 0x000fe200078ec0ff */
[----:B------:R-:W-:Y:S01]  /*21d0*/  IMAD.SHL.U32 R8, R0, 0x40, RZ ;  /* 0x0000004000087824 */ /* 0x000fe200078e00ff */
[----:B------:R-:W-:Y:S01]  /*21e0*/  SHF.R.U32.HI R4, RZ, 0x1, R4 ;  /* 0x00000001ff047819 */ /* 0x000fe20000011604 */
[----:B------:R-:W-:Y:S01]  /*21f0*/  ULDC.64 UR8, c[0x0][0x5d0] ;  /* 0x0001740000087ab9 */ /* 0x000fe20000000a00 */
[----:B------:R-:W-:Y:S01]  /*2200*/  SHF.L.U32 R9, R92, 0x6, RZ ;  /* 0x000000065c097819 */ /* 0x000fe200000006ff */
[----:B------:R-:W-:Y:S01]  /*2210*/  IMAD.SHL.U32 R92, R18, 0x2, RZ ;  /* 0x00000002125c7824 */ /* 0x000fe200078e00ff */
[--C-:B------:R-:W-:Y:S01]  /*2220*/  IADD3 R7, RZ, -R4, -R3.reuse ;  /* 0x80000004ff077210 */ /* 0x100fe20007ffe803 */
[----:B------:R-:W-:Y:S01]  /*2230*/  UIMAD.WIDE.U32 UR4, UR39, -0x33333333, URZ ;  /* 0xcccccccd270478a5 */ /* 0x000fe2000f8e003f */
[----:B------:R-:W-:Y:S01]  /*2240*/  LOP3.LUT R3, R8, 0x40, R3, 0xe2, !PT ;  /* 0x0000004008037812 */ /* 0x000fe200078ee203 */
[----:B------:R-:W-:Y:S01]  /*2250*/  USEL UR6, URZ, 0x1, !UP0 ;  /* 0x000000013f067887 */ /* 0x000fe2000c000000 */
[----:B------:R-:W-:Y:S01]  /*2260*/  SHF.R.S32.HI R15, RZ, 0x1f, R89 ;  /* 0x0000001fff0f7819 */ /* 0x000fe20000011459 */
[C---:B------:R-:W-:Y:S01]  /*2270*/  IMAD.WIDE R12, R94.reuse, 0x100, RZ ;  /* 0x000001005e0c7825 */ /* 0x040fe200078e02ff */
[C---:B------:R-:W-:Y:S01]  /*2280*/  LOP3.LUT R92, R9.reuse, 0x6, R92, 0xf8, !PT ;  /* 0x00000006095c7812 */ /* 0x040fe200078ef85c */
[----:B------:R-:W-:Y:S01]  /*2290*/  USHF.R.U32.HI UR4, URZ, 0x2, UR5 ;  /* 0x000000023f047899 */ /* 0x000fe20008011605 */
[----:B----4-:R-:W-:Y:S01]  /*22a0*/  ISETP.GE.AND P0, PT, R9, R6, PT ;  /* 0x000000060900720c */ /* 0x010fe20003f06270 */
[----:B------:R-:W-:Y:S01]  /*22b0*/  IMAD R8, R5, -0x2, R6 ;  /* 0xfffffffe05087824 */ /* 0x000fe200078e0206 */
[----:B------:R-:W-:Y:S01]  /*22c0*/  SHF.R.S32.HI R93, RZ, 0x1f, R92 ;  /* 0x0000001fff5d7819 */ /* 0x000fe2000001145c */
[----:B------:R-:W-:Y:S01]  /*22d0*/  IMAD.SHL.U32 R5, R94, 0x100, RZ ;  /* 0x000001005e057824 */ /* 0x000fe200078e00ff */
[----:B------:R-:W-:Y:S01]  /*22e0*/  ULOP3.LUT UR38, UR38, UR6, URZ, 0x3c, !UPT ;  /* 0x0000000626267292 */ /* 0x000fe2000f8e3c3f */
[----:B------:R-:W-:Y:S01]  /*22f0*/  IMAD R6, R15, UR8, RZ ;  /* 0x000000080f067c24 */ /* 0x000fe2000f8e02ff */
[----:B------:R-:W-:Y:S01]  /*2300*/  LOP3.LUT R115, R12, R3, R4, 0xfe, !PT ;  /* 0x000000030c737212 */ /* 0x000fe200078efe04 */
[----:B------:R-:W-:Y:S01]  /*2310*/  IMAD R0, R0, -0x40, R7 ;  /* 0xffffffc000007824 */ /* 0x000fe200078e0207 */
[----:B------:R-:W-:Y:S01]  /*2320*/  ISETP.GE.OR P0, PT, R5, UR7, P0 ;  /* 0x0000000705007c0c */ /* 0x000fe20008706670 */
[C---:B------:R-:W-:Y:S01]  /*2330*/  IMAD R11, R89.reuse, UR9, R6 ;  /* 0x00000009590b7c24 */ /* 0x040fe2000f8e0206 */
[----:B------:R-:W-:Y:S01]  /*2340*/  UIMAD UR39, UR4, -0x5, UR39 ;  /* 0xfffffffb042778a4 */ /* 0x000fe2000f8e0227 */
[----:B------:R-:W-:Y:S01]  /*2350*/  IMAD.WIDE.U32 R6, R89, UR8, R92 ;  /* 0x0000000859067c25 */ /* 0x000fe2000f8e005c */
[----:B------:R-:W-:Y:S01]  /*2360*/  @UP1 ULOP3.LUT UR38, UR38, 0x1, UR4, 0x78, !UPT ;  /* 0x0000000126261892 */ /* 0x000fe2000f8e7804 */
[----:B------:R-:W-:-:S02]  /*2370*/  IADD3 R3, -R5, UR7, R0 ;  /* 0x0000000705037c10 */ /* 0x000fc4000fffe100 */
[----:B------:R-:W-:Y:S02]  /*2380*/  IMAD.IADD R7, R7, 0x1, R11 ;  /* 0x0000000107077824 */ /* 0x000fe400078e020b */
[----:B------:R-:W-:Y:S02]  /*2390*/  IMAD.IADD R4, R8, 0x1, -R9 ;  /* 0x0000000108047824 */ /* 0x000fe400078e0a09 */
[----:B------:R-:W-:Y:S02]  /*23a0*/  IMAD.MOV.U32 R0, RZ, RZ, -0x1 ;  /* 0xffffffffff007424 */ /* 0x000fe400078e00ff */
[----:B------:R-:W-:Y:S05]  /*23b0*/  @P0 BRA `(.L_x_34) ;  /* 0x0000003c00340947 */ /* 0x000fea0003800000 */
[----:B------:R-:W0:Y:S01]  /*23c0*/  LDC.64 R112, c[0x0][0x5c8] ;  /* 0x00017200ff707b82 */ /* 0x000e220000000a00 */
[----:B-----5:R-:W-:Y:S01]  /*23d0*/  FSETP.NEU.AND P1, PT, R90, RZ, PT ;  /* 0x000000ff5a00720b */ /* 0x020fe20003f2d000 */
[----:B------:R-:W-:Y:S01]  /*23e0*/  BSSY B0, `(.L_x_34) ;  /* 0x00003ca000007945 */ /* 0x000fe20003800000 */
[----:B------:R-:W-:-:S04]  /*23f0*/  ISETP.GT.AND P6, PT, R4, RZ, PT ;  /* 0x000000ff0400720c */ /* 0x000fc80003fc4270 */
[----:B------:R-:W-:Y:S01]  /*2400*/  ISETP.GT.AND P0, PT, R3, RZ, P6 ;  /* 0x000000ff0300720c */ /* 0x000fe20003704270 */
[-C--:B0-----:R-:W-:Y:S02]  /*2410*/  IMAD R8, R13, R112.reuse, RZ ;  /* 0x000000700d087224 */ /* 0x081fe400078e02ff */
[----:B------:R-:W-:-:S04]  /*2420*/  IMAD.WIDE.U32 R10, R115, R112, R6 ;  /* 0x00000070730a7225 */ /* 0x000fc800078e0006 */
[----:B------:R-:W-:-:S04]  /*2430*/  IMAD R5, R115, R113, R8 ;  /* 0x0000007173057224 */ /* 0x000fc800078e0208 */
[----:B--2---:R-:W-:Y:S01]  /*2440*/  IMAD.IADD R91, R11, 0x1, R5 ;  /* 0x000000010b5b7824 */ /* 0x004fe200078e0205 */
[----:B------:R-:W-:Y:S06]  /*2450*/  @!P1 BRA `(.L_x_35) ;  /* 0x0000002800949947 */ /* 0x000fec0003800000 */
[----:B------:R-:W0:Y:S01]  /*2460*/  LDC.64 R96, c[0x0][0x5b8] ;  /* 0x00016e00ff607b82 */ /* 0x000e220000000a00 */
[----:B------:R-:W-:-:S07]  /*2470*/  ULDC.64 UR4, c[0x0][0x5c0] ;  /* 0x0001700000047ab9 */ /* 0x000fce0000000a00 */
[----:B------:R-:W1:Y:S08]  /*2480*/  LDC.64 R102, c[0x0][0x5b0] ;  /* 0x00016c00ff667b82 */ /* 0x000e700000000a00 */
[----:B------:R-:W2:Y:S01]  /*2490*/  LDC.64 R94, c[0x0][0x5a8] ;  /* 0x00016a00ff5e7b82 */ /* 0x000ea20000000a00 */
[-C--:B0-----:R-:W-:Y:S02]  /*24a0*/  IMAD R6, R15, R96.reuse, RZ ;  /* 0x000000600f067224 */ /* 0x081fe400078e02ff */
[----:B------:R-:W-:-:S04]  /*24b0*/  IMAD.WIDE.U32 R100, R89, R96, R92 ;  /* 0x0000006059647225 */ /* 0x000fc800078e005c */
[----:B------:R-:W-:Y:S02]  /*24c0*/  IMAD R111, R89, R97, R6 ;  /* 0x00000061596f7224 */ /* 0x000fe400078e0206 */
[-C--:B-1----:R-:W-:Y:S02]  /*24d0*/  IMAD R6, R13, R102.reuse, RZ ;  /* 0x000000660d067224 */ /* 0x082fe400078e02ff */
[----:B------:R-:W-:Y:S02]  /*24e0*/  IMAD.IADD R99, R101, 0x1, R111 ;  /* 0x0000000165637824 */ /* 0x000fe400078e026f */
[----:B------:R-:W-:Y:S02]  /*24f0*/  IMAD.MOV.U32 R98, RZ, RZ, R100 ;  /* 0x000000ffff627224 */ /* 0x000fe400078e0064 */
[C---:B------:R-:W-:Y:S02]  /*2500*/  IMAD R21, R115.reuse, R103, R6 ;  /* 0x0000006773157224 */ /* 0x040fe400078e0206 */
[----:B------:R-:W-:-:S04]  /*2510*/  IMAD.WIDE.U32 R6, R115, R102, R98 ;  /* 0x0000006673067225 */ /* 0x000fc800078e0062 */
[----:B------:R-:W-:Y:S01]  /*2520*/  IMAD.IADD R5, R7, 0x1, R21 ;  /* 0x0000000107057824 */ /* 0x000fe200078e0215 */
[----:B--2---:R-:W-:-:S04]  /*2530*/  LEA R8, P1, R6, R94, 0x2 ;  /* 0x0000005e06087211 */ /* 0x004fc800078210ff */
[----:B------:R-:W-:-:S05]  /*2540*/  LEA.HI.X R9, R6, R95, R5, 0x2, P1 ;  /* 0x0000005f06097211 */ /* 0x000fca00008f1405 */
[----:B------:R0:W2:Y:S01]  /*2550*/  @P0 LDG.E.LTC128B R5, desc[UR36][R8.64] ;  /* 0x0000002408050981 */ /* 0x0000a2000c1e1920 */
[----:B------:R-:W-:Y:S01]  /*2560*/  IMAD.WIDE.U32 R6, R115, R102, R92 ;  /* 0x0000006673067225 */ /* 0x000fe200078e005c */
[----:B------:R-:W-:Y:S01]  /*2570*/  ISETP.GT.AND P5, PT, R4, 0x1, PT ;  /* 0x000000010400780c */ /* 0x000fe20003fa4270 */
[----:B------:R-:W-:Y:S01]  /*2580*/  BSSY B1, `(.L_x_36) ;  /* 0x0000017000017945 */ /* 0x000fe20003800000 */
[----:B------:R-:W-:Y:S01]  /*2590*/  LEA R14, P1, R10, UR4, 0x2 ;  /* 0x000000040a0e7c11 */ /* 0x000fe2000f8210ff */
[----:B------:R-:W-:Y:S01]  /*25a0*/  IMAD.IADD R7, R21, 0x1, R7 ;  /* 0x0000000115077824 */ /* 0x000fe200078e0207 */
[C---:B------:R-:W-:Y:S02]  /*25b0*/  SHF.L.U64.HI R105, R102.reuse, 0x3, R103 ;  /* 0x0000000366697819 */ /* 0x040fe40000010267 */
[----:B------:R-:W-:Y:S01]  /*25c0*/  SHF.L.U32 R104, R102, 0x3, RZ ;  /* 0x0000000366687819 */ /* 0x000fe200000006ff */
[----:B------:R-:W-:Y:S01]  /*25d0*/  IMAD.WIDE.U32 R6, R89, R96, R6 ;  /* 0x0000006059067225 */ /* 0x000fe200078e0006 */
[----:B------:R-:W-:-:S02]  /*25e0*/  ISETP.GT.AND P3, PT, R3, RZ, P5 ;  /* 0x000000ff0300720c */ /* 0x000fc40002f64270 */
[----:B------:R-:W-:Y:S01]  /*25f0*/  LEA.HI.X R15, R10, UR5, R91, 0x2, P1 ;  /* 0x000000050a0f7c11 */ /* 0x000fe200088f145b */
[----:B------:R-:W-:Y:S01]  /*2600*/  IMAD.IADD R20, R111, 0x1, R7 ;  /* 0x000000016f147824 */ /* 0x000fe200078e0207 */
[C---:B0-----:R-:W-:Y:S01]  /*2610*/  LEA R8, P1, R6.reuse, R94, 0x2 ;  /* 0x0000005e06087211 */ /* 0x041fe200078210ff */
[----:B------:R-:W-:Y:S01]  /*2620*/  IMAD.WIDE.U32 R10, R115, R102, R104 ;  /* 0x00000066730a7225 */ /* 0x000fe200078e0068 */
[----:B------:R-:W-:Y:S02]  /*2630*/  P2R R107, PR, RZ, 0x20 ;  /* 0x00000020ff6b7803 */ /* 0x000fe40000000000 */
[----:B------:R-:W-:Y:S01]  /*2640*/  LEA.HI.X R9, R6, R95, R20, 0x2, P1 ;  /* 0x0000005f06097211 */ /* 0x000fe200008f1414 */
[----:B------:R-:W-:Y:S02]  /*2650*/  IMAD.IADD R21, R21, 0x1, R11 ;  /* 0x0000000115157824 */ /* 0x000fe400078e020b */
[----:B--2---:R-:W-:-:S04]  /*2660*/  FMUL R7, R5, R90 ;  /* 0x0000005a05077220 */ /* 0x004fc80000400000 */
[----:B------:R-:W-:Y:S01]  /*2670*/  FFMA R91, R56, R88, R7 ;  /* 0x00000058385b7223 */ /* 0x000fe20000000007 */
[----:B------:R-:W-:-:S04]  /*2680*/  IADD3 R7, P1, R100, R10, RZ ;  /* 0x0000000a64077210 */ /* 0x000fc80007f3e0ff */
[----:B------:R0:W-:Y:S01]  /*2690*/  @P0 STG.E desc[UR36][R14.64], R91 ;  /* 0x0000005b0e000986 */ /* 0x0001e2000c101924 */
[----:B------:R-:W-:Y:S01]  /*26a0*/  ISETP.GT.AND P0, PT, R3, 0x8, P6 ;  /* 0x000000080300780c */ /* 0x000fe20003704270 */
[----:B------:R-:W-:Y:S01]  /*26b0*/  IMAD.X R56, R21, 0x1, R99, P1 ;  /* 0x0000000115387824 */ /* 0x000fe200008e0663 */
[----:B------:R-:W-:Y:S01]  /*26c0*/  LEA R6, P2, R7, R94, 0x2 ;  /* 0x0000005e07067211 */ /* 0x000fe200078410ff */
[----:B------:R-:W-:-:S12]  /*26d0*/  @!P3 BRA `(.L_x_37) ;  /* 0x000000000004b947 */ /* 0x000fd80003800000 */
[----:B------:R1:W5:Y:S02]  /*26e0*/  LDG.E.LTC128B R5, desc[UR36][R8.64+0x4] ;  /* 0x0000042408057981 */ /* 0x000364000c1e1920 */
.L_x_37:
[----:B------:R-:W-:Y:S05]  /*26f0*/  BSYNC B1 ;  /* 0x0000000000017941 */ /* 0x000fea0003800000 */
.L_x_36:
[----:B-----5:R-:W-:Y:S01]  /*2700*/  FMUL R20, R5, R90 ;  /* 0x0000005a05147220 */ /* 0x020fe20000400000 */
[----:B------:R-:W-:Y:S01]  /*2710*/  IMAD.MOV.U32 R97, RZ, RZ, R5 ;  /* 0x000000ffff617224 */ /* 0x000fe200078e0005 */
[----:B------:R-:W-:Y:S02]  /*2720*/  LEA.HI.X R7, R7, R95, R56, 0x2, P2 ;  /* 0x0000005f07077211 */ /* 0x000fe400010f1438 */
[----:B------:R-:W-:-:S05]  /*2730*/  FFMA R117, R57, R88, R20 ;  /* 0x0000005839757223 */ /* 0x000fca0000000014 */
[----:B------:R2:W-:Y:S04]  /*2740*/  @P3 STG.E desc[UR36][R14.64+0x4], R117 ;  /* 0x000004750e003986 */ /* 0x0005e8000c101924 */
[----:B------:R-:W3:Y:S01]  /*2750*/  @P0 LDG.E.LTC128B R97, desc[UR36][R6.64] ;  /* 0x0000002406610981 */ /* 0x000ee2000c1e1920 */
[----:B------:R-:W-:Y:S01]  /*2760*/  IADD3 R56, P1, R92, R10, RZ ;  /* 0x0000000a5c387210 */ /* 0x000fe20007f3e0ff */
[C---:B0-----:R-:W-:Y:S01]  /*2770*/  IMAD.SHL.U32 R91, R112.reuse, 0x20, RZ ;  /* 0x00000020705b7824 */ /* 0x041fe200078e00ff */
[----:B------:R-:W-:Y:S01]  /*2780*/  SHF.L.U64.HI R109, R112, 0x5, R113 ;  /* 0x00000005706d7819 */ /* 0x000fe20000010271 */
[----:B------:R-:W-:Y:S01]  /*2790*/  BSSY B1, `(.L_x_38) ;  /* 0x0000013000017945 */ /* 0x000fe20003800000 */
[----:B------:R-:W-:Y:S01]  /*27a0*/  ISETP.GT.AND P4, PT, R4, 0x8, PT ;  /* 0x000000080400780c */ /* 0x000fe20003f84270 */
[----:B------:R-:W-:Y:S01]  /*27b0*/  IMAD.X R57, R93, 0x1, R21, P1 ;  /* 0x000000015d397824 */ /* 0x000fe200008e0615 */
[----:B------:R-:W-:-:S02]  /*27c0*/  IADD3 R20, P1, R91, R14, RZ ;  /* 0x0000000e5b147210 */ /* 0x000fc40007f3e0ff */
[----:B------:R-:W-:Y:S01]  /*27d0*/  P2R R108, PR, RZ, 0x10 ;  /* 0x00000010ff6c7803 */ /* 0x000fe20000000000 */
[----:B------:R-:W-:-:S04]  /*27e0*/  IMAD.WIDE.U32 R56, R89, R96, R56 ;  /* 0x0000006059387225 */ /* 0x000fc800078e0038 */
[----:B------:R-:W-:Y:S01]  /*27f0*/  IMAD.X R21, R109, 0x1, R15, P1 ;  /* 0x000000016d157824 */ /* 0x000fe200008e060f */
[----:B------:R-:W-:Y:S01]  /*2800*/  ISETP.GT.AND P1, PT, R3, 0x8, P5 ;  /* 0x000000080300780c */ /* 0x000fe20002f24270 */
[----:B------:R-:W-:Y:S01]  /*2810*/  IMAD.IADD R11, R111, 0x1, R57 ;  /* 0x000000016f0b7824 */ /* 0x000fe200078e0239 */
[----:B------:R-:W-:-:S04]  /*2820*/  LEA R10, P2, R56, R94, 0x2 ;  /* 0x0000005e380a7211 */ /* 0x000fc800078410ff */
[----:B------:R-:W-:Y:S01]  /*2830*/  LEA.HI.X R11, R56, R95, R11, 0x2, P2 ;  /* 0x0000005f380b7211 */ /* 0x000fe200010f140b */
[----:B---3--:R-:W-:-:S04]  /*2840*/  FMUL R5, R97, R90 ;  /* 0x0000005a61057220 */ /* 0x008fc80000400000 */
[----:B------:R-:W-:Y:S01]  /*2850*/  FFMA R57, R58, R88, R5 ;  /* 0x000000583a397223 */ /* 0x000fe20000000005 */
[----:B------:R-:W-:-:S04]  /*2860*/  IMAD.SHL.U32 R5, R112, 0x200, RZ ;  /* 0x0000020070057824 */ /* 0x000fc800078e00ff */
[----:B------:R2:W-:Y:S01]  /*2870*/  @P0 STG.E desc[UR36][R20.64], R57 ;  /* 0x0000003914000986 */ /* 0x0005e2000c101924 */
[----:B------:R-:W-:Y:S02]  /*2880*/  IADD3 R6, P0, P2, R5, R14, R91 ;  /* 0x0000000e05067210 */ /* 0x000fe40007a1e05b */
[----:B------:R-:W-:Y:S01]  /*2890*/  SHF.L.U64.HI R91, R112, 0x9, R113 ;  /* 0x00000009705b7819 */ /* 0x000fe20000010271 */
[----:B------:R-:W-:Y:S10]  /*28a0*/  @!P1 BRA `(.L_x_39) ;  /* 0x0000000000049947 */ /* 0x000ff40003800000 */
[----:B------:R0:W5:Y:S02]  /*28b0*/  LDG.E.LTC128B R97, desc[UR36][R10.64+0x4] ;  /* 0x000004240a617981 */ /* 0x000164000c1e1920 */
.L_x_39:
[----:B------:R-:W-:Y:S05]  /*28c0*/  BSYNC B1 ;  /* 0x0000000000017941 */ /* 0x000fea0003800000 */
.L_x_38:
[----:B-----5:R-:W-:Y:S01]  /*28d0*/  FMUL R56, R97, R90 ;  /* 0x0000005a61387220 */ /* 0x020fe20000400000 */
[----:B------:R-:W-:Y:S01]  /*28e0*/  IADD3.X R7, R91, R15, R109, P0, P2 ;  /* 0x0000000f5b077210 */ /* 0x000fe200007e446d */
[----:B------:R-:W-:Y:S01]  /*28f0*/  BSSY B1, `(.L_x_40) ;  /* 0x0000008000017945 */ /* 0x000fe20003800000 */
[----:B------:R-:W-:Y:S01]  /*2900*/  ISETP.GT.AND P0, PT, R3, RZ, P4 ;  /* 0x000000ff0300720c */ /* 0x000fe20002704270 */
[----:B------:R-:W-:Y:S01]  /*2910*/  FFMA R59, R59, R88, R56 ;  /* 0x000000583b3b7223 */ /* 0x000fe20000000038 */
[----:B------:R-:W-:-:S04]  /*2920*/  ISETP.GT.AND P3, PT, R4, 0x9, PT ;  /* 0x000000090400780c */ /* 0x000fc80003f64270 */
[----:B------:R3:W-:Y:S01]  /*2930*/  @P1 STG.E desc[UR36][R20.64+0x4], R59 ;  /* 0x0000043b14001986 */ /* 0x0007e2000c101924 */
[----:B------:R-:W-:-:S06]  /*2940*/  P2R R109, PR, RZ, 0x8 ;  /* 0x00000008ff6d7803 */ /* 0x000fcc0000000000 */
[----:B------:R-:W-:Y:S05]  /*2950*/  @!P0 BRA `(.L_x_41) ;  /* 0x0000000000048947 */ /* 0x000fea0003800000 */
[----:B------:R4:W5:Y:S02]  /*2960*/  LDG.E.LTC128B R97, desc[UR36][R8.64+0x20] ;  /* 0x0000202408617981 */ /* 0x000964000c1e1920 */
.L_x_41:
[----:B------:R-:W-:Y:S05]  /*2970*/  BSYNC B1 ;  /* 0x0000000000017941 */ /* 0x000fea0003800000 */
.L_x_40:
[----:B--2--5:R-:W-:Y:S01]  /*2980*/  FMUL R57, R97, R90 ;  /* 0x0000005a61397220 */ /* 0x024fe20000400000 */
[----:B------:R-:W-:Y:S01]  /*2990*/  ISETP.GT.AND P1, PT, R3, RZ, P3 ;  /* 0x000000ff0300720c */ /* 0x000fe20001f24270 */
[----:B------:R-:W-:Y:S02]  /*29a0*/  BSSY B1, `(.L_x_42) ;  /* 0x0000005000017945 */ /* 0x000fe40003800000 */
[----:B------:R-:W-:-:S05]  /*29b0*/  FFMA R57, R60, R88, R57 ;  /* 0x000000583c397223 */ /* 0x000fca0000000039 */
[----:B------:R2:W-:Y:S05]  /*29c0*/  @P0 STG.E desc[UR36][R14.64+0x20], R57 ;  /* 0x000020390e000986 */ /* 0x0005ea000c101924 */
[----:B------:R-:W-:Y:S05]  /*29d0*/  @!P1 BRA `(.L_x_43) ;  /* 0x0000000000049947 */ /* 0x000fea0003800000 */
[----:B------:R0:W5:Y:S02]  /*29e0*/  LDG.E.LTC128B R97, desc[UR36][R8.64+0x24] ;  /* 0x0000242408617981 */ /* 0x000164000c1e1920 */
.L_x_43:
[----:B------:R-:W-:Y:S05]  /*29f0*/  BSYNC B1 ;  /* 0x0000000000017941 */ /* 0x000fea0003800000 */
.L_x_42:
[----:B-----5:R-:W-:Y:S01]  /*2a00*/  FMUL R56, R97, R90 ;  /* 0x0000005a61387220 */ /* 0x020fe20000400000 */
[----:B------:R-:W-:Y:S01]  /*2a10*/  ISETP.GT.AND P0, PT, R3, 0x8, P4 ;  /* 0x000000080300780c */ /* 0x000fe20002704270 */
[----:B------:R-:W-:Y:S02]  /*2a20*/  BSSY B1, `(.L_x_44) ;  /* 0x0000005000017945 */ /* 0x000fe40003800000 */
[----:B------:R-:W-:-:S05]  /*2a30*/  FFMA R61, R61, R88, R56 ;  /* 0x000000583d3d7223 */ /* 0x000fca0000000038 */
[----:B------:R0:W-:Y:S05]  /*2a40*/  @P1 STG.E desc[UR36][R14.64+0x24], R61 ;  /* 0x0000243d0e001986 */ /* 0x0001ea000c101924 */
[----:B------:R-:W-:Y:S05]  /*2a50*/  @!P0 BRA `(.L_x_45) ;  /* 0x0000000000048947 */ /* 0x000fea0003800000 */
[----:B------:R0:W5:Y:S02]  /*2a60*/  LDG.E.LTC128B R97, desc[UR36][R10.64+0x20] ;  /* 0x000020240a617981 */ /* 0x000164000c1e1920 */
.L_x_45:
[----:B------:R-:W-:Y:S05]  /*2a70*/  BSYNC B1 ;  /* 0x0000000000017941 */ /* 0x000fea0003800000 */
.L_x_44:
[----:B--2--5:R-:W-:Y:S01]  /*2a80*/  FMUL R57, R97, R90 ;  /* 0x0000005a61397220 */ /* 0x024fe20000400000 */
[----:B------:R-:W-:Y:S01]  /*2a90*/  ISETP.GT.AND P1, PT, R3, 0x8, P3 ;  /* 0x000000080300780c */ /* 0x000fe20001f24270 */
[----:B------:R-:W-:Y:S02]  /*2aa0*/  BSSY B1, `(.L_x_46) ;  /* 0x0000005000017945 */ /* 0x000fe40003800000 */
[----:B------:R-:W-:-:S05]  /*2ab0*/  FFMA R57, R62, R88, R57 ;  /* 0x000000583e397223 */ /* 0x000fca0000000039 */
[----:B------:R2:W-:Y:S05]  /*2ac0*/  @P0 STG.E desc[UR36][R20.64+0x20], R57 ;  /* 0x0000203914000986 */ /* 0x0005ea000c101924 */
[----:B------:R-:W-:Y:S05]  /*2ad0*/  @!P1 BRA `(.L_x_47) ;  /* 0x0000000000049947 */ /* 0x000fea0003800000 */
[----:B------:R0:W5:Y:S02]  /*2ae0*/  LDG.E.LTC128B R97, desc[UR36][R10.64+0x24] ;  /* 0x000024240a617981 */ /* 0x000164000c1e1920 */
.L_x_47:
[----:B------:R-:W-:Y:S05]  /*2af0*/  BSYNC B1 ;  /* 0x0000000000017941 */ /* 0x000fea0003800000 */
.L_x_46:
[----:B-----5:R-:W-:Y:S01]  /*2b00*/  FMUL R12, R97, R90 ;  /* 0x0000005a610c7220 */ /* 0x020fe20000400000 */
[----:B------:R-:W-:Y:S01]  /*2b10*/  IADD3 R115, P0, R115, 0x80, RZ ;  /* 0x0000008073737810 */ /* 0x000fe20007f1e0ff */
[----:B------:R-:W-:Y:S01]  /*2b20*/  BSSY B1, `(.L_x_48) ;  /* 0x000000d000017945 */ /* 0x000fe20003800000 */
[----:B------:R-:W-:Y:S01]  /*2b30*/  ISETP.GT.AND P2, PT, R4, 0x10, PT ;  /* 0x000000100400780c */ /* 0x000fe20003f44270 */
[----:B---3--:R-:W-:Y:S01]  /*2b40*/  FFMA R59, R63, R88, R12 ;  /* 0x000000583f3b7223 */ /* 0x008fe2000000000c */
[----:B------:R-:W-:Y:S01]  /*2b50*/  MOV R63, R97 ;  /* 0x00000061003f7202 */ /* 0x000fe20000000f00 */
[----:B------:R-:W-:Y:S01]  /*2b60*/  IMAD.X R13, RZ, RZ, R13, P0 ;  /* 0x000000ffff0d7224 */ /* 0x000fe200000e060d */
[----:B------:R-:W-:Y:S01]  /*2b70*/  ISETP.GT.AND P0, PT, R3, RZ, P2 ;  /* 0x000000ff0300720c */ /* 0x000fe20001704270 */
[----:B--2---:R-:W-:Y:S01]  /*2b80*/  IMAD.WIDE.U32 R56, R115, R102, R92 ;  /* 0x0000006673387225 */ /* 0x004fe200078e005c */
[----:B------:R2:W-:Y:S01]  /*2b90*/  @P1 STG.E desc[UR36][R20.64+0x24], R59 ;  /* 0x0000243b14001986 */ /* 0x0005e2000c101924 */
[----:B------:R-:W-:-:S02]  /*2ba0*/  P2R R110, PR, RZ, 0x4 ;  /* 0x00000004ff6e7803 */ /* 0x000fc40000000000 */
[----:B------:R-:W-:-:S04]  /*2bb0*/  IMAD R12, R13, R102, RZ ;  /* 0x000000660d0c7224 */ /* 0x000fc800078e02ff */
[----:B0-----:R-:W-:-:S04]  /*2bc0*/  IMAD R61, R115, R103, R12 ;  /* 0x00000067733d7224 */ /* 0x001fc800078e020c */
[----:B------:R-:W-:Y:S05]  /*2bd0*/  @!P0 BRA `(.L_x_49) ;  /* 0x0000000000048947 */ /* 0x000fea0003800000 */
[----:B------:R0:W5:Y:S02]  /*2be0*/  LDG.E.LTC128B R63, desc[UR36][R8.64+0x40] ;  /* 0x00004024083f7981 */ /* 0x000164000c1e1920 */
.L_x_49:
[----:B------:R-:W-:Y:S05]  /*2bf0*/  BSYNC B1 ;  /* 0x0000000000017941 */ /* 0x000fea0003800000 */
.L_x_48:
[----:B-----5:R-:W-:Y:S01]  /*2c00*/  FMUL R13, R63, R90 ;  /* 0x0000005a3f0d7220 */ /* 0x020fe20000400000 */
[----:B------:R-:W-:Y:S01]  /*2c10*/  IMAD.IADD R57, R61, 0x1, R57 ;  /* 0x000000013d397824 */ /* 0x000fe200078e0239 */
[----:B------:R-:W-:Y:S01]  /*2c20*/  ISETP.GT.AND P1, PT, R4, 0x11, PT ;  /* 0x000000110400780c */ /* 0x000fe20003f24270 */
[----:B------:R-:W-:Y:S01]  /*2c30*/  BSSY B1, `(.L_x_50) ;  /* 0x000001b000017945 */ /* 0x000fe20003800000 */
[----:B------:R-:W-:Y:S01]  /*2c40*/  FFMA R97, R64, R88, R13 ;  /* 0x0000005840617223 */ /* 0x000fe2000000000d */
[----:B------:R-:W-:-:S04]  /*2c50*/  IMAD.WIDE.U32 R12, R115, R102, R98 ;  /* 0x00000066730c7225 */ /* 0x000fc800078e0062 */
[----:B------:R3:W-:Y:S01]  /*2c60*/  @P0 STG.E desc[UR36][R14.64+0x40], R97 ;  /* 0x000040610e000986 */ /* 0x0007e2000c101924 */
[----:B------:R-:W-:Y:S01]  /*2c70*/  IMAD.IADD R13, R13, 0x1, R61 ;  /* 0x000000010d0d7824 */ /* 0x000fe200078e023d */
[----:B------:R-:W-:Y:S01]  /*2c80*/  LEA R58, P0, R12, R94, 0x2 ;  /* 0x0000005e0c3a7211 */ /* 0x000fe200078010ff */
[----:B------:R-:W-:-:S03]  /*2c90*/  IMAD.WIDE.U32 R56, R89, R96, R56 ;  /* 0x0000006059387225 */ /* 0x000fc600078e0038 */
[----:B--2---:R-:W-:Y:S01]  /*2ca0*/  LEA.HI.X R59, R12, R95, R13, 0x2, P0 ;  /* 0x0000005f0c3b7211 */ /* 0x004fe200000f140d */
[----:B------:R-:W-:Y:S01]  /*2cb0*/  IMAD.IADD R13, R111, 0x1, R57 ;  /* 0x000000016f0d7824 */ /* 0x000fe200078e0239 */
[----:B------:R-:W-:Y:S01]  /*2cc0*/  LEA R12, P0, R56, R94, 0x2 ;  /* 0x0000005e380c7211 */ /* 0x000fe200078010ff */
[----:B------:R-:W-:-:S03]  /*2cd0*/  IMAD.WIDE.U32 R102, R115, R102, R104 ;  /* 0x0000006673667225 */ /* 0x000fc600078e0068 */
[----:B------:R-:W-:Y:S01]  /*2ce0*/  LEA.HI.X R13, R56, R95, R13, 0x2, P0 ;  /* 0x0000005f380d7211 */ /* 0x000fe200000f140d */
[----:B------:R-:W-:Y:S01]  /*2cf0*/  IMAD.IADD R61, R61, 0x1, R103 ;  /* 0x000000013d3d7824 */ /* 0x000fe200078e0267 */
[----:B------:R-:W-:-:S05]  /*2d00*/  IADD3 R100, P0, R100, R102, RZ ;  /* 0x0000006664647210 */ /* 0x000fca0007f1e0ff */
[----:B------:R-:W-:Y:S01]  /*2d10*/  IMAD.X R98, R61, 0x1, R99, P0 ;  /* 0x000000013d627824 */ /* 0x000fe200000e0663 */
[----:B------:R-:W-:Y:S02]  /*2d20*/  IADD3 R56, P0, R92, R102, RZ ;  /* 0x000000665c387210 */ /* 0x000fe40007f1e0ff */
[----:B------:R-:W-:-:S03]  /*2d30*/  P2R R92, PR, RZ, 0x2 ;  /* 0x00000002ff5c7803 */ /* 0x000fc60000000000 */
[----:B------:R-:W-:Y:S01]  /*2d40*/  IMAD.X R57, R93, 0x1, R61, P0 ;  /* 0x000000015d397824 */ /* 0x000fe200000e063d */
[----:B------:R-:W-:Y:S01]  /*2d50*/  LEA R60, P0, R100, R94, 0x2 ;  /* 0x0000005e643c7211 */ /* 0x000fe200078010ff */
[----:B---3--:R-:W-:-:S03]  /*2d60*/  IMAD.WIDE.U32 R96, R89, R96, R56 ;  /* 0x0000006059607225 */ /* 0x008fc600078e0038 */
[----:B------:R-:W-:Y:S01]  /*2d70*/  LEA.HI.X R61, R100, R95, R98, 0x2, P0 ;  /* 0x0000005f643d7211 */ /* 0x000fe200000f1462 */
[----:B------:R-:W-:Y:S01]  /*2d80*/  IMAD.IADD R57, R111, 0x1, R97 ;  /* 0x000000016f397824 */ /* 0x000fe200078e0261 */
[----:B------:R-:W-:-:S04]  /*2d90*/  LEA R56, P0, R96, R94, 0x2 ;  /* 0x0000005e60387211 */ /* 0x000fc800078010ff */
[----:B------:R-:W-:Y:S02]  /*2da0*/  LEA.HI.X R57, R96, R95, R57, 0x2, P0 ;  /* 0x0000005f60397211 */ /* 0x000fe400000f1439 */
[----:B------:R-:W-:-:S13]  /*2db0*/  ISETP.GT.AND P0, PT, R3, RZ, P1 ;  /* 0x000000ff0300720c */ /* 0x000fda0000f04270 */
[----:B------:R-:W-:Y:S05]  /*2dc0*/  @!P0 BRA `(.L_x_51) ;  /* 0x0000000000048947 */ /* 0x000fea0003800000 */
[----:B------:R2:W5:Y:S02]  /*2dd0*/  LDG.E.LTC128B R63, desc[UR36][R8.64+0x44] ;  /* 0x00004424083f7981 */ /* 0x000564000c1e1920 */
.L_x_51:
[----:B------:R-:W-:Y:S05]  /*2de0*/  BSYNC B1 ;  /* 0x0000000000017941 */ /* 0x000fea0003800000 */
.L_x_50:
[----:B-----5:R-:W-:Y:S01]  /*2df0*/  FMUL R62, R63, R90 ;  /* 0x0000005a3f3e7220 */ /* 0x020fe20000400000 */
[----:B------:R-:W-:Y:S03]  /*2e00*/  BSSY B1, `(.L_x_52) ;  /* 0x0000006000017945 */ /* 0x000fe60003800000 */
[----:B------:R-:W-:-:S05]  /*2e10*/  FFMA R65, R65, R88, R62 ;  /* 0x0000005841417223 */ /* 0x000fca000000003e */
[----:B------:R3:W-:Y:S01]  /*2e20*/  @P0 STG.E desc[UR36][R14.64+0x44], R65 ;  /* 0x000044410e000986 */ /* 0x0007e2000c101924 */
[----:B------:R-:W-:-:S13]  /*2e30*/  ISETP.GT.AND P0, PT, R3, 0x8, P2 ;  /* 0x000000080300780c */ /* 0x000fda0001704270 */
[----:B---3--:R-:W-:Y:S05]  /*2e40*/  @!P0 BRA `(.L_x_53) ;  /* 0x0000000000048947 */ /* 0x008fea0003800000 */
[----:B------:R3:W5:Y:S02]  /*2e50*/  LDG.E.LTC128B R63, desc[UR36][R10.64+0x40] ;  /* 0x000040240a3f7981 */ /* 0x000764000c1e1920 */
.L_x_53:
[----:B------:R-:W-:Y:S05]  /*2e60*/  BSYNC B1 ;  /* 0x0000000000017941 */ /* 0x000fea0003800000 */
.L_x_52:
[----:B-----5:R-:W-:Y:S01]  /*2e70*/  FMUL R65, R63, R90 ;  /* 0x0000005a3f417220 */ /* 0x020fe20000400000 */
[----:B------:R-:W-:Y:S03]  /*2e80*/  BSSY B1, `(.L_x_54) ;  /* 0x0000006000017945 */ /* 0x000fe60003800000 */
[----:B------:R-:W-:-:S05]  /*2e90*/  FFMA R65, R66, R88, R65 ;  /* 0x0000005842417223 */ /* 0x000fca0000000041 */
[----:B------:R0:W-:Y:S01]  /*2ea0*/  @P0 STG.E desc[UR36][R20.64+0x40], R65 ;  /* 0x0000404114000986 */ /* 0x0001e2000c101924 */
[----:B------:R-:W-:-:S13]  /*2eb0*/  ISETP.GT.AND P0, PT, R3, 0x8, P1 ;  /* 0x000000080300780c */ /* 0x000fda0000f04270 */
[----:B0-----:R-:W-:Y:S05]  /*2ec0*/  @!P0 BRA `(.L_x_55) ;  /* 0x0000000000048947 */ /* 0x001fea0003800000 */
[----:B------:R0:W5:Y:S02]  /*2ed0*/  LDG.E.LTC128B R63, desc[UR36][R10.64+0x44] ;  /* 0x000044240a3f7981 */ /* 0x000164000c1e1920 */
.L_x_55:
[----:B------:R-:W-:Y:S05]  /*2ee0*/  BSYNC B1 ;  /* 0x0000000000017941 */ /* 0x000fea0003800000 */
.L_x_54:
[----:B-----5:R-:W-:Y:S01]  /*2ef0*/  FMUL R62, R63, R90 ;  /* 0x0000005a3f3e7220 */ /* 0x020fe20000400000 */
[----:B------:R-:W-:Y:S01]  /*2f00*/  ISETP.GT.AND P2, PT, R4, 0x18, PT ;  /* 0x000000180400780c */ /* 0x000fe20003f44270 */
[----:B------:R-:W-:Y:S02]  /*2f10*/  BSSY B1, `(.L_x_56) ;  /* 0x0000007000017945 */ /* 0x000fe40003800000 */
[----:B------:R-:W-:Y:S01]  /*2f20*/  FFMA R67, R67, R88, R62 ;  /* 0x0000005843437223 */ /* 0x000fe2000000003e */
[----:B------:R-:W-:-:S04]  /*2f30*/  P2R R89, PR, RZ, 0x4 ;  /* 0x00000004ff597803 */ /* 0x000fc80000000000 */
[----:B------:R0:W-:Y:S01]  /*2f40*/  @P0 STG.E desc[UR36][R20.64+0x44], R67 ;  /* 0x0000444314000986 */ /* 0x0001e2000c101924 */
[----:B------:R-:W-:-:S13]  /*2f50*/  ISETP.GT.AND P0, PT, R3, RZ, P2 ;  /* 0x000000ff0300720c */ /* 0x000fda0001704270 */
[----:B0-----:R-:W-:Y:S05]  /*2f60*/  @!P0 BRA `(.L_x_57) ;  /* 0x0000000000048947 */ /* 0x001fea0003800000 */
[----:B------:R0:W5:Y:S02]  /*2f70*/  LDG.E.LTC128B R63, desc[UR36][R8.64+0x60] ;  /* 0x00006024083f7981 */ /* 0x000164000c1e1920 */
.L_x_57:
[----:B------:R-:W-:Y:S05]  /*2f80*/  BSYNC B1 ;  /* 0x0000000000017941 */ /* 0x000fea0003800000 */
.L_x_56:
        /* <DEDUP_REMOVED lines=9> */
.L_x_59:
[----:B------:R-:W-:Y:S05]  /*3020*/  BSYNC B1 ;  /* 0x0000000000017941 */ /* 0x000fea0003800000 */
.L_x_58:
[----:B-----5:R-:W-:Y:S01]  /*3030*/  FMUL R62, R63, R90 ;  /* 0x0000005a3f3e7220 */ /* 0x020fe20000400000 */
[----:B------:R-:W-:Y:S03]  /*3040*/  BSSY B1, `(.L_x_60) ;  /* 0x0000006000017945 */ /* 0x000fe60003800000 */
[----:B------:R-:W-:-:S05]  /*3050*/  FFMA R69, R69, R88, R62 ;  /* 0x0000005845457223 */ /* 0x000fca000000003e */
[----:B------:R0:W-:Y:S01]  /*3060*/  @P0 STG.E desc[UR36][R14.64+0x64], R69 ;  /* 0x000064450e000986 */ /* 0x0001e2000c101924 */
[----:B------:R-:W-:-:S13]  /*3070*/  ISETP.GT.AND P0, PT, R3, 0x8, P2 ;  /* 0x000000080300780c */ /* 0x000fda0001704270 */
[----:B0-----:R-:W-:Y:S05]  /*3080*/  @!P0 BRA `(.L_x_61) ;  /* 0x0000000000048947 */ /* 0x001fea0003800000 */
[----:B------:R0:W5:Y:S02]  /*3090*/  LDG.E.LTC128B R63, desc[UR36][R10.64+0x60] ;  /* 0x000060240a3f7981 */ /* 0x000164000c1e1920 */
.L_x_61:
[----:B------:R-:W-:Y:S05]  /*30a0*/  BSYNC B1 ;  /* 0x0000000000017941 */ /* 0x000fea0003800000 */
.L_x_60:
[----:B-----5:R-:W-:Y:S01]  /*30b0*/  FMUL R65, R63, R90 ;  /* 0x0000005a3f417220 */ /* 0x020fe20000400000 */
[----:B------:R-:W-:Y:S03]  /*30c0*/  BSSY B1, `(.L_x_62) ;  /* 0x0000006000017945 */ /* 0x000fe60003800000 */
[----:B------:R-:W-:-:S05]  /*30d0*/  FFMA R65, R70, R88, R65 ;  /* 0x0000005846417223 */ /* 0x000fca0000000041 */
[----:B------:R0:W-:Y:S01]  /*30e0*/  @P0 STG.E desc[UR36][R20.64+0x60], R65 ;  /* 0x0000604114000986 */ /* 0x0001e2000c101924 */
[----:B------:R-:W-:-:S13]  /*30f0*/  ISETP.GT.AND P0, PT, R3, 0x8, P1 ;  /* 0x000000080300780c */ /* 0x000fda0000f04270 */
[----:B0-----:R-:W-:Y:S05]  /*3100*/  @!P0 BRA `(.L_x_63) ;  /* 0x0000000000048947 */ /* 0x001fea0003800000 */
[----:B------:R0:W5:Y:S02]  /*3110*/  LDG.E.LTC128B R63, desc[UR36][R10.64+0x64] ;  /* 0x000064240a3f7981 */ /* 0x000164000c1e1920 */
.L_x_63:
[----:B------:R-:W-:Y:S05]  /*3120*/  BSYNC B1 ;  /* 0x0000000000017941 */ /* 0x000fea0003800000 */
.L_x_62:
        /* <DEDUP_REMOVED lines=9> */
.L_x_65:
[----:B------:R-:W-:Y:S05]  /*31c0*/  BSYNC B1 ;  /* 0x0000000000017941 */ /* 0x000fea0003800000 */
.L_x_64:
        /* <DEDUP_REMOVED lines=9> */
.L_x_67:
[----:B------:R-:W-:Y:S05]  /*3260*/  BSYNC B1 ;  /* 0x0000000000017941 */ /* 0x000fea0003800000 */
.L_x_66:
[----:B-----5:R-:W-:Y:S01]  /*3270*/  FMUL R62, R63, R90 ;  /* 0x0000005a3f3e7220 */ /* 0x020fe20000400000 */
[----:B------:R-:W-:Y:S03]  /*3280*/  BSSY B1, `(.L_x_68) ;  /* 0x0000006000017945 */ /* 0x000fe60003800000 */
[----:B------:R-:W-:-:S05]  /*3290*/  FFMA R73, R73, R88, R62 ;  /* 0x0000005849497223 */ /* 0x000fca000000003e */
[----:B------:R0:W-:Y:S01]  /*32a0*/  @P0 STG.E desc[UR36][R14.64+0x84], R73 ;  /* 0x000084490e000986 */ /* 0x0001e2000c101924 */
[----:B------:R-:W-:-:S13]  /*32b0*/  ISETP.GT.AND P0, PT, R3, 0x8, P2 ;  /* 0x000000080300780c */ /* 0x000fda0001704270 */
[----:B0-----:R-:W-:Y:S05]  /*32c0*/  @!P0 BRA `(.L_x_69) ;  /* 0x0000000000048947 */ /* 0x001fea0003800000 */
[----:B------:R0:W5:Y:S02]  /*32d0*/  LDG.E.LTC128B R63, desc[UR36][R10.64+0x80] ;  /* 0x000080240a3f7981 */ /* 0x000164000c1e1920 */
.L_x_69:
[----:B------:R-:W-:Y:S05]  /*32e0*/  BSYNC B1 ;  /* 0x0000000000017941 */ /* 0x000fea0003800000 */
.L_x_68:
[----:B-----5:R-:W-:Y:S01]  /*32f0*/  FMUL R65, R63, R90 ;  /* 0x0000005a3f417220 */ /* 0x020fe20000400000 */
[----:B------:R-:W-:Y:S03]  /*3300*/  BSSY B1, `(.L_x_70) ;  /* 0x0000006000017945 */ /* 0x000fe60003800000 */
[----:B------:R-:W-:-:S05]  /*3310*/  FFMA R65, R74, R88, R65 ;  /* 0x000000584a417223 */ /* 0x000fca0000000041 */
[----:B------:R0:W-:Y:S01]  /*3320*/  @P0 STG.E desc[UR36][R20.64+0x80], R65 ;  /* 0x0000804114000986 */ /* 0x0001e2000c101924 */
[----:B------:R-:W-:-:S13]  /*3330*/  ISETP.GT.AND P0, PT, R3, 0x8, P1 ;  /* 0x000000080300780c */ /* 0x000fda0000f04270 */
[----:B0-----:R-:W-:Y:S05]  /*3340*/  @!P0 BRA `(.L_x_71) ;  /* 0x0000000000048947 */ /* 0x001fea0003800000 */
[----:B------:R0:W5:Y:S02]  /*3350*/  LDG.E.LTC128B R63, desc[UR36][R10.64+0x84] ;  /* 0x000084240a3f7981 */ /* 0x000164000c1e1920 */
.L_x_71:
[----:B------:R-:W-:Y:S05]  /*3360*/  BSYNC B1 ;  /* 0x0000000000017941 */ /* 0x000fea0003800000 */
.L_x_70:
        /* <DEDUP_REMOVED lines=9> */
.L_x_73:
[----:B------:R-:W-:Y:S05]  /*3400*/  BSYNC B1 ;  /* 0x0000000000017941 */ /* 0x000fea0003800000 */
.L_x_72:
        /* <DEDUP_REMOVED lines=9> */
.L_x_75:
[----:B------:R-:W-:Y:S05]  /*34a0*/  BSYNC B1 ;  /* 0x0000000000017941 */ /* 0x000fea0003800000 */
.L_x_74:
[----:B-----5:R-:W-:Y:S01]  /*34b0*/  FMUL R62, R63, R90 ;  /* 0x0000005a3f3e7220 */ /* 0x020fe20000400000 */
[----:B------:R-:W-:Y:S03]  /*34c0*/  BSSY B1, `(.L_x_76) ;  /* 0x0000006000017945 */ /* 0x000fe60003800000 */
[----:B------:R-:W-:-:S05]  /*34d0*/  FFMA R77, R77, R88, R62 ;  /* 0x000000584d4d7223 */ /* 0x000fca000000003e */
[----:B------:R0:W-:Y:S01]  /*34e0*/  @P0 STG.E desc[UR36][R14.64+0xa4], R77 ;  /* 0x0000a44d0e000986 */ /* 0x0001e2000c101924 */
[----:B------:R-:W-:-:S13]  /*34f0*/  ISETP.GT.AND P0, PT, R3, 0x8, P1 ;  /* 0x000000080300780c */ /* 0x000fda0000f04270 */
[----:B0-----:R-:W-:Y:S05]  /*3500*/  @!P0 BRA `(.L_x_77) ;  /* 0x0000000000048947 */ /* 0x001fea0003800000 */
[----:B------:R0:W5:Y:S02]  /*3510*/  LDG.E.LTC128B R63, desc[UR36][R10.64+0xa0] ;  /* 0x0000a0240a3f7981 */ /* 0x000164000c1e1920 */
.L_x_77:
[----:B------:R-:W-:Y:S05]  /*3520*/  BSYNC B1 ;  /* 0x0000000000017941 */ /* 0x000fea0003800000 */
.L_x_76:
[----:B-----5:R-:W-:Y:S01]  /*3530*/  FMUL R65, R63, R90 ;  /* 0x0000005a3f417220 */ /* 0x020fe20000400000 */
[----:B------:R-:W-:Y:S03]  /*3540*/  BSSY B1, `(.L_x_78) ;  /* 0x0000006000017945 */ /* 0x000fe60003800000 */
[----:B------:R-:W-:-:S05]  /*3550*/  FFMA R65, R78, R88, R65 ;  /* 0x000000584e417223 */ /* 0x000fca0000000041 */
[----:B------:R0:W-:Y:S01]  /*3560*/  @P0 STG.E desc[UR36][R20.64+0xa0], R65 ;  /* 0x0000a04114000986 */ /* 0x0001e2000c101924 */
[----:B------:R-:W-:-:S13]  /*3570*/  ISETP.GT.AND P0, PT, R3, 0x8, P5 ;  /* 0x000000080300780c */ /* 0x000fda0002f04270 */
[----:B0-----:R-:W-:Y:S05]  /*3580*/  @!P0 BRA `(.L_x_79) ;  /* 0x0000000000048947 */ /* 0x001fea0003800000 */
[----:B------:R0:W5:Y:S02]  /*3590*/  LDG.E.LTC128B R63, desc[UR36][R10.64+0xa4] ;  /* 0x0000a4240a3f7981 */ /* 0x000164000c1e1920 */
.L_x_79:
[----:B------:R-:W-:Y:S05]  /*35a0*/  BSYNC B1 ;  /* 0x0000000000017941 */ /* 0x000fea0003800000 */
.L_x_78:
[----:B-----5:R-:W-:Y:S01]  /*35b0*/  FMUL R62, R63, R90 ;  /* 0x0000005a3f3e7220 */ /* 0x020fe20000400000 */
[----:B------:R-:W-:Y:S01]  /*35c0*/  ISETP.GT.AND P3, PT, R4, 0x30, PT ;  /* 0x000000300400780c */ /* 0x000fe20003f64270 */
[----:B------:R-:W-:Y:S02]  /*35d0*/  BSSY B1, `(.L_x_80) ;  /* 0x0000006000017945 */ /* 0x000fe40003800000 */
[----:B------:R-:W-:-:S05]  /*35e0*/  FFMA R79, R79, R88, R62 ;  /* 0x000000584f4f7223 */ /* 0x000fca000000003e */
[----:B------:R0:W-:Y:S01]  /*35f0*/  @P0 STG.E desc[UR36][R20.64+0xa4], R79 ;  /* 0x0000a44f14000986 */ /* 0x0001e2000c101924 */
[----:B------:R-:W-:-:S13]  /*3600*/  ISETP.GT.AND P0, PT, R3, RZ, P3 ;  /* 0x000000ff0300720c */ /* 0x000fda0001f04270 */
[----:B0-----:R-:W-:Y:S05]  /*3610*/  @!P0 BRA `(.L_x_81) ;  /* 0x0000000000048947 */ /* 0x001fea0003800000 */
[----:B------:R0:W5:Y:S02]  /*3620*/  LDG.E.LTC128B R63, desc[UR36][R8.64+0xc0] ;  /* 0x0000c024083f7981 */ /* 0x000164000c1e1920 */
.L_x_81:
[----:B------:R-:W-:Y:S05]  /*3630*/  BSYNC B1 ;  /* 0x0000000000017941 */ /* 0x000fea0003800000 */
.L_x_80:
        /* <DEDUP_REMOVED lines=8> */
.L_x_83:
[----:B------:R-:W-:Y:S05]  /*36c0*/  BSYNC B1 ;  /* 0x0000000000017941 */ /* 0x000fea0003800000 */
.L_x_82:
[----:B-----5:R-:W-:Y:S01]  /*36d0*/  FMUL R62, R63, R90 ;  /* 0x0000005a3f3e7220 */ /* 0x020fe20000400000 */
[----:B------:R-:W-:Y:S03]  /*36e0*/  BSSY B1, `(.L_x_84) ;  /* 0x0000006000017945 */ /* 0x000fe60003800000 */
[----:B------:R-:W-:-:S05]  /*36f0*/  FFMA R81, R81, R88, R62 ;  /* 0x0000005851517223 */ /* 0x000fca000000003e */
[----:B------:R0:W-:Y:S01]  /*3700*/  @P0 STG.E desc[UR36][R14.64+0xc4], R81 ;  /* 0x0000c4510e000986 */ /* 0x0001e2000c101924 */
[----:B------:R-:W-:-:S13]  /*3710*/  ISETP.GT.AND P0, PT, R3, 0x8, P3 ;  /* 0x000000080300780c */ /* 0x000fda0001f04270 */
[----:B0-----:R-:W-:Y:S05]  /*3720*/  @!P0 BRA `(.L_x_85) ;  /* 0x0000000000048947 */ /* 0x001fea0003800000 */
[----:B------:R0:W5:Y:S02]  /*3730*/  LDG.E.LTC128B R63, desc[UR36][R10.64+0xc0] ;  /* 0x0000c0240a3f7981 */ /* 0x000164000c1e1920 */
.L_x_85:
[----:B------:R-:W-:Y:S05]  /*3740*/  BSYNC B1 ;  /* 0x0000000000017941 */ /* 0x000fea0003800000 */
.L_x_84:
[----:B-----5:R-:W-:Y:S01]  /*3750*/  FMUL R65, R63, R90 ;  /* 0x0000005a3f417220 */ /* 0x020fe20000400000 */
[----:B------:R-:W-:Y:S03]  /*3760*/  BSSY B1, `(.L_x_86) ;  /* 0x0000006000017945 */ /* 0x000fe60003800000 */
[----:B------:R-:W-:-:S05]  /*3770*/  FFMA R65, R82, R88, R65 ;  /* 0x0000005852417223 */ /* 0x000fca0000000041 */
[----:B------:R0:W-:Y:S01]  /*3780*/  @P0 STG.E desc[UR36][R20.64+0xc0], R65 ;  /* 0x0000c04114000986 */ /* 0x0001e2000c101924 */
[----:B------:R-:W-:-:S13]  /*3790*/  ISETP.GT.AND P0, PT, R3, 0x8, P2 ;  /* 0x000000080300780c */ /* 0x000fda0001704270 */
[----:B0-----:R-:W-:Y:S05]  /*37a0*/  @!P0 BRA `(.L_x_87) ;  /* 0x0000000000048947 */ /* 0x001fea0003800000 */
[----:B------:R0:W5:Y:S02]  /*37b0*/  LDG.E.LTC128B R63, desc[UR36][R10.64+0xc4] ;  /* 0x0000c4240a3f7981 */ /* 0x000164000c1e1920 */
.L_x_87:
[----:B------:R-:W-:Y:S05]  /*37c0*/  BSYNC B1 ;  /* 0x0000000000017941 */ /* 0x000fea0003800000 */
.L_x_86:
[----:B-----5:R-:W-:Y:S01]  /*37d0*/  FMUL R62, R63, R90 ;  /* 0x0000005a3f3e7220 */ /* 0x020fe20000400000 */
[----:B------:R-:W-:Y:S01]  /*37e0*/  ISETP.GT.AND P1, PT, R4, 0x38, PT ;  /* 0x000000380400780c */ /* 0x000fe20003f24270 */
[----:B------:R-:W-:Y:S01]  /*37f0*/  BSSY B1, `(.L_x_88) ;  /* 0x0000007000017945 */ /* 0x000fe20003800000 */
[----:B------:R-:W-:Y:S02]  /*3800*/  IMAD.MOV.U32 R69, RZ, RZ, R63 ;  /* 0x000000ffff457224 */ /* 0x000fe400078e003f */
[----:B------:R-:W-:-:S05]  /*3810*/  FFMA R83, R83, R88, R62 ;  /* 0x0000005853537223 */ /* 0x000fca000000003e */
[----:B------:R0:W-:Y:S01]  /*3820*/  @P0 STG.E desc[UR36][R20.64+0xc4], R83 ;  /* 0x0000c45314000986 */ /* 0x0001e2000c101924 */
[----:B------:R-:W-:-:S13]  /*3830*/  ISETP.GT.AND P0, PT, R3, RZ, P1 ;  /* 0x000000ff0300720c */ /* 0x000fda0000f04270 */
[----:B0-----:R-:W-:Y:S05]  /*3840*/  @!P0 BRA `(.L_x_89) ;  /* 0x0000000000048947 */ /* 0x001fea0003800000 */
[----:B------:R0:W5:Y:S02]  /*3850*/  LDG.E.LTC128B R69, desc[UR36][R8.64+0xe0] ;  /* 0x0000e02408457981 */ /* 0x000164000c1e1920 */
.L_x_89:
[----:B------:R-:W-:Y:S05]  /*3860*/  BSYNC B1 ;  /* 0x0000000000017941 */ /* 0x000fea0003800000 */
.L_x_88:
[----:B-----5:R-:W-:Y:S01]  /*3870*/  FMUL R63, R69, R90 ;  /* 0x0000005a453f7220 */ /* 0x020fe20000400000 */
[----:B------:R-:W-:Y:S03]  /*3880*/  BSSY B1, `(.L_x_90) ;  /* 0x000000d000017945 */ /* 0x000fe60003800000 */
[----:B------:R-:W-:-:S05]  /*3890*/  FFMA R71, R84, R88, R63 ;  /* 0x0000005854477223 */ /* 0x000fca000000003f */
[----:B------:R0:W-:Y:S01]  /*38a0*/  @P0 STG.E desc[UR36][R14.64+0xe0], R71 ;  /* 0x0000e0470e000986 */ /* 0x0001e2000c101924 */
[----:B------:R-:W-:-:S05]  /*38b0*/  IADD3 R64, P0, R5, R20, RZ ;  /* 0x0000001405407210 */ /* 0x000fca0007f1e0ff */
[----:B------:R-:W-:Y:S01]  /*38c0*/  IMAD.X R65, R91, 0x1, R21, P0 ;  /* 0x000000015b417824 */ /* 0x000fe200000e0615 */
[----:B------:R-:W-:-:S05]  /*38d0*/  IADD3 R66, P0, R5, R20, RZ ;  /* 0x0000001405427210 */ /* 0x000fca0007f1e0ff */
[----:B------:R-:W-:Y:S01]  /*38e0*/  IMAD.X R67, R91, 0x1, R21, P0 ;  /* 0x000000015b437824 */ /* 0x000fe200000e0615 */
[----:B------:R-:W-:-:S04]  /*38f0*/  IADD3 R62, P0, R5, R14, RZ ;  /* 0x0000000e053e7210 */ /* 0x000fc80007f1e0ff */
[----:B------:R-:W-:Y:S02]  /*3900*/  IADD3.X R63, R91, R15, RZ, P0, !PT ;  /* 0x0000000f5b3f7210 */ /* 0x000fe400007fe4ff */
[----:B------:R-:W-:-:S04]  /*3910*/  ISETP.GT.AND P0, PT, R4, 0x39, PT ;  /* 0x000000390400780c */ /* 0x000fc80003f04270 */
[----:B------:R-:W-:-:S13]  /*3920*/  ISETP.GT.AND P4, PT, R3, RZ, P0 ;  /* 0x000000ff0300720c */ /* 0x000fda0000784270 */
[----:B0-----:R-:W-:Y:S05]  /*3930*/  @!P4 BRA `(.L_x_91) ;  /* 0x000000000004c947 */ /* 0x001fea0003800000 */
[----:B------:R0:W5:Y:S02]  /*3940*/  LDG.E.LTC128B R69, desc[UR36][R8.64+0xe4] ;  /* 0x0000e42408457981 */ /* 0x000164000c1e1920 */
.L_x_91:
[----:B------:R-:W-:Y:S05]  /*3950*/  BSYNC B1 ;  /* 0x0000000000017941 */ /* 0x000fea0003800000 */
.L_x_90:
[----:B-----5:R-:W-:Y:S01]  /*3960*/  FMUL R4, R69, R90 ;  /* 0x0000005a45047220 */ /* 0x020fe20000400000 */
[----:B------:R-:W-:Y:S03]  /*3970*/  BSSY B1, `(.L_x_92) ;  /* 0x0000006000017945 */ /* 0x000fe60003800000 */
[----:B------:R-:W-:-:S05]  /*3980*/  FFMA R85, R85, R88, R4 ;  /* 0x0000005855557223 */ /* 0x000fca0000000004 */
[----:B------:R0:W-:Y:S01]  /*3990*/  @P4 STG.E desc[UR36][R14.64+0xe4], R85 ;  /* 0x0000e4550e004986 */ /* 0x0001e2000c101924 */
[----:B------:R-:W-:-:S13]  /*39a0*/  ISETP.GT.AND P4, PT, R3, 0x8, P1 ;  /* 0x000000080300780c */ /* 0x000fda0000f84270 */
[----:B0-----:R-:W-:Y:S05]  /*39b0*/  @!P4 BRA `(.L_x_93) ;  /* 0x000000000004c947 */ /* 0x001fea0003800000 */
[----:B------:R0:W5:Y:S02]  /*39c0*/  LDG.E.LTC128B R69, desc[UR36][R10.64+0xe0] ;  /* 0x0000e0240a457981 */ /* 0x000164000c1e1920 */
.L_x_93:
[----:B------:R-:W-:Y:S05]  /*39d0*/  BSYNC B1 ;  /* 0x0000000000017941 */ /* 0x000fea0003800000 */
.L_x_92:
[----:B-----5:R-:W-:Y:S01]  /*39e0*/  FMUL R5, R69, R90 ;  /* 0x0000005a45057220 */ /* 0x020fe20000400000 */
[----:B------:R-:W-:Y:S03]  /*39f0*/  BSSY B1, `(.L_x_94) ;  /* 0x0000006000017945 */ /* 0x000fe60003800000 */
[----:B------:R-:W-:-:S05]  /*3a00*/  FFMA R5, R86, R88, R5 ;  /* 0x0000005856057223 */ /* 0x000fca0000000005 */
[----:B------:R0:W-:Y:S01]  /*3a10*/  @P4 STG.E desc[UR36][R20.64+0xe0], R5 ;  /* 0x0000e00514004986 */ /* 0x0001e2000c101924 */
[----:B------:R-:W-:-:S13]  /*3a20*/  ISETP.GT.AND P4, PT, R3, 0x8, P0 ;  /* 0x000000080300780c */ /* 0x000fda0000784270 */
[----:B0-----:R-:W-:Y:S05]  /*3a30*/  @!P4 BRA `(.L_x_95) ;  /* 0x000000000004c947 */ /* 0x001fea0003800000 */
[----:B------:R0:W5:Y:S02]  /*3a40*/  LDG.E.LTC128B R69, desc[UR36][R10.64+0xe4] ;  /* 0x0000e4240a457981 */ /* 0x000164000c1e1920 */
.L_x_95:
[----:B------:R-:W-:Y:S05]  /*3a50*/  BSYNC B1 ;  /* 0x0000000000017941 */ /* 0x000fea0003800000 */
.L_x_94:
[----:B-----5:R-:W-:-:S04]  /*3a60*/  FMUL R4, R69, R90 ;  /* 0x0000005a45047220 */ /* 0x020fc80000400000 */
[----:B------:R-:W-:-:S05]  /*3a70*/  FFMA R87, R87, R88, R4 ;  /* 0x0000005857577223 */ /* 0x000fca0000000004 */
[----:B------:R0:W-:Y:S01]  /*3a80*/  @P4 STG.E desc[UR36][R20.64+0xe4], R87 ;  /* 0x0000e45714004986 */ /* 0x0001e2000c101924 */
[----:B------:R-:W-:-:S13]  /*3a90*/  ISETP.GT.AND P4, PT, R3, 0x80, P6 ;  /* 0x000000800300780c */ /* 0x000fda0003784270 */
[----:B------:R-:W2:Y:S01]  /*3aa0*/  @P4 LDG.E.LTC128B R69, desc[UR36][R58.64] ;  /* 0x000000243a454981 */ /* 0x000ea2000c1e1920 */
[----:B------:R-:W-:Y:S01]  /*3ab0*/  BSSY B1, `(.L_x_96) ;  /* 0x0000008000017945 */ /* 0x000fe20003800000 */
[----:B--2---:R-:W-:-:S04]  /*3ac0*/  FMUL R5, R69, R90 ;  /* 0x0000005a45057220 */ /* 0x004fc80000400000 */
[----:B------:R-:W-:-:S05]  /*3ad0*/  FFMA R5, R24, R88, R5 ;  /* 0x0000005818057223 */ /* 0x000fca0000000005 */
[----:B------:R0:W-:Y:S01]  /*3ae0*/  @P4 STG.E desc[UR36][R62.64], R5 ;  /* 0x000000053e004986 */ /* 0x0001e2000c101924 */
[----:B------:R-:W-:-:S04]  /*3af0*/  ISETP.NE.AND P4, PT, R107, RZ, PT ;  /* 0x000000ff6b00720c */ /* 0x000fc80003f85270 */
[----:B------:R-:W-:-:S13]  /*3b00*/  ISETP.GT.AND P4, PT, R3, 0x80, P4 ;  /* 0x000000800300780c */ /* 0x000fda0002784270 */
[----:B0-----:R-:W-:Y:S05]  /*3b10*/  @!P4 BRA `(.L_x_97) ;  /* 0x000000000004c947 */ /* 0x001fea0003800000 */
[----:B------:R0:W5:Y:S02]  /*3b20*/  LDG.E.LTC128B R69, desc[UR36][R12.64+0x4] ;  /* 0x000004240c457981 */ /* 0x000164000c1e1920 */
.L_x_97:
[----:B------:R-:W-:Y:S05]  /*3b30*/  BSYNC B1 ;  /* 0x0000000000017941 */ /* 0x000fea0003800000 */
.L_x_96:
[----:B-----5:R-:W-:Y:S01]  /*3b40*/  FMUL R4, R69, R90 ;  /* 0x0000005a45047220 */ /* 0x020fe20000400000 */
[----:B------:R-:W-:Y:S01]  /*3b50*/  @P4 IMAD.MOV.U32 R5, RZ, RZ, R63 ;  /* 0x000000ffff054224 */ /* 0x000fe200078e003f */
[----:B------:R-:W-:Y:S01]  /*3b60*/  ISETP.GT.AND P6, PT, R3, 0x88, P6 ;  /* 0x000000880300780c */ /* 0x000fe200037c4270 */
[----:B------:R-:W-:Y:S01]  /*3b70*/  BSSY B1, `(.L_x_98) ;  /* 0x0000006000017945 */ /* 0x000fe20003800000 */
[----:B------:R-:W-:Y:S01]  /*3b80*/  FFMA R25, R25, R88, R4 ;  /* 0x0000005819197223 */ /* 0x000fe20000000004 */
[----:B------:R-:W-:-:S05]  /*3b90*/  @P4 IMAD.MOV.U32 R4, RZ, RZ, R62 ;  /* 0x000000ffff044224 */ /* 0x000fca00078e003e */
[----:B------:R2:W-:Y:S05]  /*3ba0*/  @P4 STG.E desc[UR36][R4.64+0x4], R25 ;  /* 0x0000041904004986 */ /* 0x0005ea000c101924 */
[----:B------:R-:W-:Y:S05]  /*3bb0*/  @!P6 BRA `(.L_x_99) ;  /* 0x000000000004e947 */ /* 0x000fea0003800000 */
[----:B------:R0:W5:Y:S02]  /*3bc0*/  LDG.E.LTC128B R69, desc[UR36][R60.64] ;  /* 0x000000243c457981 */ /* 0x000164000c1e1920 */
.L_x_99:
[----:B------:R-:W-:Y:S05]  /*3bd0*/  BSYNC B1 ;  /* 0x0000000000017941 */ /* 0x000fea0003800000 */
.L_x_98:
[----:B--2--5:R-:W-:Y:S01]  /*3be0*/  FMUL R5, R69, R90 ;  /* 0x0000005a45057220 */ /* 0x024fe20000400000 */
[----:B------:R-:W-:Y:S01]  /*3bf0*/  ISETP.NE.AND P4, PT, R107, RZ, PT ;  /* 0x000000ff6b00720c */ /* 0x000fe20003f85270 */
[----:B------:R-:W-:Y:S02]  /*3c00*/  BSSY B1, `(.L_x_100) ;  /* 0x0000006000017945 */ /* 0x000fe40003800000 */
[----:B------:R-:W-:Y:S01]  /*3c10*/  FFMA R5, R26, R88, R5 ;  /* 0x000000581a057223 */ /* 0x000fe20000000005 */
[----:B------:R-:W-:-:S04]  /*3c20*/  ISETP.GT.AND P4, PT, R3, 0x88, P4 ;  /* 0x000000880300780c */ /* 0x000fc80002784270 */
[----:B------:R2:W-:Y:S09]  /*3c30*/  @P6 STG.E desc[UR36][R64.64], R5 ;  /* 0x0000000540006986 */ /* 0x0005f2000c101924 */
[----:B------:R-:W-:Y:S05]  /*3c40*/  @!P4 BRA `(.L_x_101) ;  /* 0x000000000004c947 */ /* 0x000fea0003800000 */
[----:B------:R0:W5:Y:S02]  /*3c50*/  LDG.E.LTC128B R69, desc[UR36][R56.64+0x4] ;  /* 0x0000042438457981 */ /* 0x000164000c1e1920 */
.L_x_101:
[----:B------:R-:W-:Y:S05]  /*3c60*/  BSYNC B1 ;  /* 0x0000000000017941 */ /* 0x000fea0003800000 */
.L_x_100:
[----:B-----5:R-:W-:Y:S01]  /*3c70*/  FMUL R4, R69, R90 ;  /* 0x0000005a45047220 */ /* 0x020fe20000400000 */
[----:B------:R-:W-:Y:S01]  /*3c80*/  ISETP.NE.AND P6, PT, R108, RZ, PT ;  /* 0x000000ff6c00720c */ /* 0x000fe20003fc5270 */
[----:B------:R-:W-:Y:S02]  /*3c90*/  BSSY B1, `(.L_x_102) ;  /* 0x0000006000017945 */ /* 0x000fe40003800000 */
[----:B------:R-:W-:-:S05]  /*3ca0*/  FFMA R27, R27, R88, R4 ;  /* 0x000000581b1b7223 */ /* 0x000fca0000000004 */
[----:B------:R0:W-:Y:S01]  /*3cb0*/  @P4 STG.E desc[UR36][R66.64+0x4], R27 ;  /* 0x0000041b42004986 */ /* 0x0001e2000c101924 */
[----:B------:R-:W-:-:S13]  /*3cc0*/  ISETP.GT.AND P4, PT, R3, 0x80, P6 ;  /* 0x000000800300780c */ /* 0x000fda0003784270 */
[----:B0-----:R-:W-:Y:S05]  /*3cd0*/  @!P4 BRA `(.L_x_103) ;  /* 0x000000000004c947 */ /* 0x001fea0003800000 */
[----:B------:R0:W5:Y:S02]  /*3ce0*/  LDG.E.LTC128B R69, desc[UR36][R12.64+0x20] ;  /* 0x000020240c457981 */ /* 0x000164000c1e1920 */
.L_x_103:
[----:B------:R-:W-:Y:S05]  /*3cf0*/  BSYNC B1 ;  /* 0x0000000000017941 */ /* 0x000fea0003800000 */
.L_x_102:
[----:B--2--5:R-:W-:Y:S01]  /*3d00*/  FMUL R5, R69, R90 ;  /* 0x0000005a45057220 */ /* 0x024fe20000400000 */
[----:B------:R-:W-:Y:S01]  /*3d10*/  @P4 IMAD.MOV.U32 R4, RZ, RZ, R62 ;  /* 0x000000ffff044224 */ /* 0x000fe200078e003e */
[----:B------:R-:W-:Y:S01]  /*3d20*/  ISETP.NE.AND P6, PT, R109, RZ, PT ;  /* 0x000000ff6d00720c */ /* 0x000fe20003fc5270 */
[----:B------:R-:W-:Y:S01]  /*3d30*/  BSSY B1, `(.L_x_104) ;  /* 0x0000007000017945 */ /* 0x000fe20003800000 */
[----:B-1--4-:R-:W-:Y:S01]  /*3d40*/  FFMA R9, R28, R88, R5 ;  /* 0x000000581c097223 */ /* 0x012fe20000000005 */
[----:B------:R-:W-:-:S05]  /*3d50*/  @P4 IMAD.MOV.U32 R5, RZ, RZ, R63 ;  /* 0x000000ffff054224 */ /* 0x000fca00078e003f */
[----:B------:R1:W-:Y:S01]  /*3d60*/  @P4 STG.E desc[UR36][R4.64+0x20], R9 ;  /* 0x0000200904004986 */ /* 0x0003e2000c101924 */
[----:B------:R-:W-:-:S13]  /*3d70*/  ISETP.GT.AND P4, PT, R3, 0x80, P6 ;  /* 0x000000800300780c */ /* 0x000fda0003784270 */
[----:B-1----:R-:W-:Y:S05]  /*3d80*/  @!P4 BRA `(.L_x_105) ;  /* 0x000000000004c947 */ /* 0x002fea0003800000 */
[----:B------:R1:W5:Y:S02]  /*3d90*/  LDG.E.LTC128B R69, desc[UR36][R12.64+0x24] ;  /* 0x000024240c457981 */ /* 0x000364000c1e1920 */
.L_x_105:
[----:B------:R-:W-:Y:S05]  /*3da0*/  BSYNC B1 ;  /* 0x0000000000017941 */ /* 0x000fea0003800000 */
.L_x_104:
[----:B-----5:R-:W-:Y:S01]  /*3db0*/  FMUL R4, R69, R90 ;  /* 0x0000005a45047220 */ /* 0x020fe20000400000 */
[----:B------:R-:W-:Y:S01]  /*3dc0*/  @P4 IMAD.MOV.U32 R5, RZ, RZ, R63 ;  /* 0x000000ffff054224 */ /* 0x000fe200078e003f */
[----:B------:R-:W-:Y:S02]  /*3dd0*/  BSSY B1, `(.L_x_106) ;  /* 0x0000008000017945 */ /* 0x000fe40003800000 */
[----:B------:R-:W-:Y:S01]  /*3de0*/  FFMA R29, R29, R88, R4 ;  /* 0x000000581d1d7223 */ /* 0x000fe20000000004 */
[----:B------:R-:W-:-:S05]  /*3df0*/  @P4 IMAD.MOV.U32 R4, RZ, RZ, R62 ;  /* 0x000000ffff044224 */ /* 0x000fca00078e003e */
[----:B------:R2:W-:Y:S01]  /*3e00*/  @P4 STG.E desc[UR36][R4.64+0x24], R29 ;  /* 0x0000241d04004986 */ /* 0x0005e2000c101924 */
[----:B------:R-:W-:-:S04]  /*3e10*/  ISETP.NE.AND P4, PT, R108, RZ, PT ;  /* 0x000000ff6c00720c */ /* 0x000fc80003f85270 */
[----:B------:R-:W-:-:S13]  /*3e20*/  ISETP.GT.AND P4, PT, R3, 0x88, P4 ;  /* 0x000000880300780c */ /* 0x000fda0002784270 */
[----:B--2---:R-:W-:Y:S05]  /*3e30*/  @!P4 BRA `(.L_x_107) ;  /* 0x000000000004c947 */ /* 0x004fea0003800000 */
[----:B------:R2:W5:Y:S02]  /*3e40*/  LDG.E.LTC128B R69, desc[UR36][R56.64+0x20] ;  /* 0x0000202438457981 */ /* 0x000564000c1e1920 */
.L_x_107:
[----:B------:R-:W-:Y:S05]  /*3e50*/  BSYNC B1 ;  /* 0x0000000000017941 */ /* 0x000fea0003800000 */
.L_x_106:
[----:B-----5:R-:W-:Y:S01]  /*3e60*/  FMUL R5, R69, R90 ;  /* 0x0000005a45057220 */ /* 0x020fe20000400000 */
[----:B------:R-:W-:Y:S03]  /*3e70*/  BSSY B1, `(.L_x_108) ;  /* 0x0000006000017945 */ /* 0x000fe60003800000 */
[----:B------:R-:W-:-:S05]  /*3e80*/  FFMA R5, R30, R88, R5 ;  /* 0x000000581e057223 */ /* 0x000fca0000000005 */
[----:B------:R4:W-:Y:S01]  /*3e90*/  @P4 STG.E desc[UR36][R6.64+0x20], R5 ;  /* 0x0000200506004986 */ /* 0x0009e2000c101924 */
[----:B------:R-:W-:-:S13]  /*3ea0*/  ISETP.GT.AND P4, PT, R3, 0x88, P6 ;  /* 0x000000880300780c */ /* 0x000fda0003784270 */
[----:B----4-:R-:W-:Y:S05]  /*3eb0*/  @!P4 BRA `(.L_x_109) ;  /* 0x000000000004c947 */ /* 0x010fea0003800000 */
[----:B------:R4:W5:Y:S02]  /*3ec0*/  LDG.E.LTC128B R69, desc[UR36][R56.64+0x24] ;  /* 0x0000242438457981 */ /* 0x000964000c1e1920 */
.L_x_109:
[----:B------:R-:W-:Y:S05]  /*3ed0*/  BSYNC B1 ;  /* 0x0000000000017941 */ /* 0x000fea0003800000 */
.L_x_108:
[----:B-----5:R-:W-:Y:S01]  /*3ee0*/  FMUL R4, R69, R90 ;  /* 0x0000005a45047220 */ /* 0x020fe20000400000 */
[----:B------:R-:W-:Y:S01]  /*3ef0*/  @P4 IMAD.MOV.U32 R5, RZ, RZ, R7 ;  /* 0x000000ffff054224 */ /* 0x000fe200078e0007 */
[----:B------:R-:W-:Y:S01]  /*3f00*/  ISETP.NE.AND P6, PT, R110, RZ, PT ;  /* 0x000000ff6e00720c */ /* 0x000fe20003fc5270 */
[----:B------:R-:W-:Y:S01]  /*3f10*/  BSSY B1, `(.L_x_110) ;  /* 0x0000007000017945 */ /* 0x000fe20003800000 */
[----:B------:R-:W-:Y:S01]  /*3f20*/  FFMA R31, R31, R88, R4 ;  /* 0x000000581f1f7223 */ /* 0x000fe20000000004 */
[----:B------:R-:W-:-:S05]  /*3f30*/  @P4 IMAD.MOV.U32 R4, RZ, RZ, R6 ;  /* 0x000000ffff044224 */ /* 0x000fca00078e0006 */
[----:B------:R0:W-:Y:S01]  /*3f40*/  @P4 STG.E desc[UR36][R4.64+0x24], R31 ;  /* 0x0000241f04004986 */ /* 0x0001e2000c101924 */
[----:B------:R-:W-:-:S13]  /*3f50*/  ISETP.GT.AND P4, PT, R3, 0x80, P6 ;  /* 0x000000800300780c */ /* 0x000fda0003784270 */
[----:B0-----:R-:W-:Y:S05]  /*3f60*/  @!P4 BRA `(.L_x_111) ;  /* 0x000000000004c947 */ /* 0x001fea0003800000 */
[----:B------:R0:W5:Y:S02]  /*3f70*/  LDG.E.LTC128B R69, desc[UR36][R12.64+0x40] ;  /* 0x000040240c457981 */ /* 0x000164000c1e1920 */
.L_x_111:
[----:B------:R-:W-:Y:S05]  /*3f80*/  BSYNC B1 ;  /* 0x0000000000017941 */ /* 0x000fea0003800000 */
.L_x_110:
        /* <DEDUP_REMOVED lines=10> */
.L_x_113:
[----:B------:R-:W-:Y:S05]  /*4030*/  BSYNC B1 ;  /* 0x0000000000017941 */ /* 0x000fea0003800000 */
.L_x_112:
[----:B-----5:R-:W-:Y:S01]  /*4040*/  FMUL R4, R69, R90 ;  /* 0x0000005a45047220 */ /* 0x020fe20000400000 */
[----:B------:R-:W-:Y:S01]  /*4050*/  @P4 IMAD.MOV.U32 R5, RZ, RZ, R63 ;  /* 0x000000ffff054224 */ /* 0x000fe200078e003f */
[----:B------:R-:W-:Y:S02]  /*4060*/  BSSY B1, `(.L_x_114) ;  /* 0x0000008000017945 */ /* 0x000fe40003800000 */
[----:B------:R-:W-:Y:S01]  /*4070*/  FFMA R33, R33, R88, R4 ;  /* 0x0000005821217223 */ /* 0x000fe20000000004 */
[----:B------:R-:W-:-:S05]  /*4080*/  @P4 MOV R4, R62 ;  /* 0x0000003e00044202 */ /* 0x000fca0000000f00 */
[----:B------:R0:W-:Y:S01]  /*4090*/  @P4 STG.E desc[UR36][R4.64+0x44], R33 ;  /* 0x0000442104004986 */ /* 0x0001e2000c101924 */
[----:B------:R-:W-:-:S04]  /*40a0*/  ISETP.NE.AND P4, PT, R110, RZ, PT ;  /* 0x000000ff6e00720c */ /* 0x000fc80003f85270 */
[----:B------:R-:W-:-:S13]  /*40b0*/  ISETP.GT.AND P4, PT, R3, 0x88, P4 ;  /* 0x000000880300780c */ /* 0x000fda0002784270 */
[----:B0-----:R-:W-:Y:S05]  /*40c0*/  @!P4 BRA `(.L_x_115) ;  /* 0x000000000004c947 */ /* 0x001fea0003800000 */
[----:B------:R0:W5:Y:S02]  /*40d0*/  LDG.E.LTC128B R69, desc[UR36][R56.64+0x40] ;  /* 0x0000402438457981 */ /* 0x000164000c1e1920 */
.L_x_115:
[----:B------:R-:W-:Y:S05]  /*40e0*/  BSYNC B1 ;  /* 0x0000000000017941 */ /* 0x000fea0003800000 */
.L_x_114:
[----:B-----5:R-:W-:Y:S01]  /*40f0*/  FMUL R5, R69, R90 ;  /* 0x0000005a45057220 */ /* 0x020fe20000400000 */
[----:B------:R-:W-:Y:S01]  /*4100*/  @P4 IMAD.MOV.U32 R4, RZ, RZ, R6 ;  /* 0x000000ffff044224 */ /* 0x000fe200078e0006 */
[----:B------:R-:W-:Y:S02]  /*4110*/  BSSY B1, `(.L_x_116) ;  /* 0x0000007000017945 */ /* 0x000fe40003800000 */
[----:B------:R-:W-:Y:S01]  /*4120*/  FFMA R9, R34, R88, R5 ;  /* 0x0000005822097223 */ /* 0x000fe20000000005 */
[----:B------:R-:W-:-:S05]  /*4130*/  @P4 IMAD.MOV.U32 R5, RZ, RZ, R7 ;  /* 0x000000ffff054224 */ /* 0x000fca00078e0007 */
[----:B------:R0:W-:Y:S01]  /*4140*/  @P4 STG.E desc[UR36][R4.64+0x40], R9 ;  /* 0x0000400904004986 */ /* 0x0001e2000c101924 */
[----:B------:R-:W-:-:S13]  /*4150*/  ISETP.GT.AND P4, PT, R3, 0x88, P6 ;  /* 0x000000880300780c */ /* 0x000fda0003784270 */
[----:B0-----:R-:W-:Y:S05]  /*4160*/  @!P4 BRA `(.L_x_117) ;  /* 0x000000000004c947 */ /* 0x001fea0003800000 */
[----:B------:R0:W5:Y:S02]  /*4170*/  LDG.E.LTC128B R69, desc[UR36][R56.64+0x44] ;  /* 0x0000442438457981 */ /* 0x000164000c1e1920 */
.L_x_117:
[----:B------:R-:W-:Y:S05]  /*4180*/  BSYNC B1 ;  /* 0x0000000000017941 */ /* 0x000fea0003800000 */
.L_x_116:
        /* <DEDUP_REMOVED lines=10> */
.L_x_119:
[----:B------:R-:W-:Y:S05]  /*4230*/  BSYNC B1 ;  /* 0x0000000000017941 */ /* 0x000fea0003800000 */
.L_x_118:
        /* <DEDUP_REMOVED lines=10> */
.L_x_121:
[----:B------:R-:W-:Y:S05]  /*42e0*/  BSYNC B1 ;  /* 0x0000000000017941 */ /* 0x000fea0003800000 */
.L_x_120:
        /* <DEDUP_REMOVED lines=8> */
[----:B0-----:R-:W-:Y:S05]  /*4370*/  @!P4 BRA `(.L_x_123) ;  /* 0x000000000004c947 */ /* 0x001fea0003800000 */
[----:B------:R0:W5:Y:S02]  /*4380*/  LDG.E.LTC128B R69, desc[UR36][R56.64+0x60] ;  /* 0x0000602438457981 */ /* 0x000164000c1e1920 */
.L_x_123:
[----:B------:R-:W-:Y:S05]  /*4390*/  BSYNC B1 ;  /* 0x0000000000017941 */ /* 0x000fea0003800000 */
.L_x_122:
[----:B-----5:R-:W-:Y:S01]  /*43a0*/  FMUL R5, R69, R90 ;  /* 0x0000005a45057220 */ /* 0x020fe20000400000 */
[----:B------:R-:W-:Y:S01]  /*43b0*/  @P4 IMAD.MOV.U32 R4, RZ, RZ, R6 ;  /* 0x000000ffff044224 */ /* 0x000fe200078e0006 */
[----:B------:R-:W-:Y:S02]  /*43c0*/  BSSY B1, `(.L_x_124) ;  /* 0x0000007000017945 */ /* 0x000fe40003800000 */
[----:B------:R-:W-:Y:S01]  /*43d0*/  FFMA R9, R38, R88, R5 ;  /* 0x0000005826097223 */ /* 0x000fe20000000005 */
[----:B------:R-:W-:-:S05]  /*43e0*/  @P4 MOV R5, R7 ;  /* 0x0000000700054202 */ /* 0x000fca0000000f00 */
[----:B------:R0:W-:Y:S01]  /*43f0*/  @P4 STG.E desc[UR36][R4.64+0x60], R9 ;  /* 0x0000600904004986 */ /* 0x0001e2000c101924 */
[----:B------:R-:W-:-:S13]  /*4400*/  ISETP.GT.AND P4, PT, R3, 0x88, P6 ;  /* 0x000000880300780c */ /* 0x000fda0003784270 */
[----:B0-----:R-:W-:Y:S05]  /*4410*/  @!P4 BRA `(.L_x_125) ;  /* 0x000000000004c947 */ /* 0x001fea0003800000 */
[----:B------:R0:W5:Y:S02]  /*4420*/  LDG.E.LTC128B R69, desc[UR36][R56.64+0x64] ;  /* 0x0000642438457981 */ /* 0x000164000c1e1920 */
.L_x_125:
[----:B------:R-:W-:Y:S05]  /*4430*/  BSYNC B1 ;  /* 0x0000000000017941 */ /* 0x000fea0003800000 */
.L_x_124:
        /* <DEDUP_REMOVED lines=10> */
.L_x_127:
[----:B------:R-:W-:Y:S05]  /*44e0*/  BSYNC B1 ;  /* 0x0000000000017941 */ /* 0x000fea0003800000 */
.L_x_126:
        /* <DEDUP_REMOVED lines=10> */
.L_x_129:
[----:B------:R-:W-:Y:S05]  /*4590*/  BSYNC B1 ;  /* 0x0000000000017941 */ /* 0x000fea0003800000 */
.L_x_128:
        /* <DEDUP_REMOVED lines=10> */
.L_x_131:
[----:B------:R-:W-:Y:S05]  /*4640*/  BSYNC B1 ;  /* 0x0000000000017941 */ /* 0x000fea0003800000 */
.L_x_130:
        /* <DEDUP_REMOVED lines=9> */
.L_x_133:
[----:B------:R-:W-:Y:S05]  /*46e0*/  BSYNC B1 ;  /* 0x0000000000017941 */ /* 0x000fea0003800000 */
.L_x_132:
        /* <DEDUP_REMOVED lines=10> */
.L_x_135:
[----:B------:R-:W-:Y:S05]  /*4790*/  BSYNC B1 ;  /* 0x0000000000017941 */ /* 0x000fea0003800000 */
.L_x_134:
[----:B-----5:R-:W-:Y:S01]  /*47a0*/  FMUL R5, R69, R90 ;  /* 0x0000005a45057220 */ /* 0x020fe20000400000 */
[----:B------:R-:W-:Y:S01]  /*47b0*/  @P4 MOV R4, R62 ;  /* 0x0000003e00044202 */ /* 0x000fe20000000f00 */
[----:B------:R-:W-:Y:S02]  /*47c0*/  BSSY B1, `(.L_x_136) ;  /* 0x0000007000017945 */ /* 0x000fe40003800000 */
[----:B------:R-:W-:Y:S01]  /*47d0*/  FFMA R9, R44, R88, R5 ;  /* 0x000000582c097223 */ /* 0x000fe20000000005 */
[----:B------:R-:W-:-:S05]  /*47e0*/  @P4 IMAD.MOV.U32 R5, RZ, RZ, R63 ;  /* 0x000000ffff054224 */ /* 0x000fca00078e003f */
[----:B------:R0:W-:Y:S01]  /*47f0*/  @P4 STG.E desc[UR36][R4.64+0xa0], R9 ;  /* 0x0000a00904004986 */ /* 0x0001e2000c101924 */
[----:B------:R-:W-:-:S13]  /*4800*/  ISETP.GT.AND P4, PT, R3, 0x80, P5 ;  /* 0x000000800300780c */ /* 0x000fda0002f84270 */
[----:B0-----:R-:W-:Y:S05]  /*4810*/  @!P4 BRA `(.L_x_137) ;  /* 0x000000000004c947 */ /* 0x001fea0003800000 */
[----:B------:R0:W5:Y:S02]  /*4820*/  LDG.E.LTC128B R69, desc[UR36][R12.64+0xa4] ;  /* 0x0000a4240c457981 */ /* 0x000164000c1e1920 */
.L_x_137:
[----:B------:R-:W-:Y:S05]  /*4830*/  BSYNC B1 ;  /* 0x0000000000017941 */ /* 0x000fea0003800000 */
.L_x_136:
        /* <DEDUP_REMOVED lines=9> */
.L_x_139:
[----:B------:R-:W-:Y:S05]  /*48d0*/  BSYNC B1 ;  /* 0x0000000000017941 */ /* 0x000fea0003800000 */
.L_x_138:
        /* <DEDUP_REMOVED lines=9> */
.L_x_141:
[----:B------:R-:W-:Y:S05]  /*4970*/  BSYNC B1 ;  /* 0x0000000000017941 */ /* 0x000fea0003800000 */
.L_x_140:
[----:B0----5:R-:W-:Y:S01]  /*4980*/  FMUL R4, R69, R90 ;  /* 0x0000005a45047220 */ /* 0x021fe20000400000 */
        /* <DEDUP_REMOVED lines=8> */
.L_x_143:
[----:B------:R-:W-:Y:S05]  /*4a10*/  BSYNC B1 ;  /* 0x0000000000017941 */ /* 0x000fea0003800000 */
.L_x_142:
        /* <DEDUP_REMOVED lines=9> */
.L_x_145:
[----:B------:R-:W-:Y:S05]  /*4ab0*/  BSYNC B1 ;  /* 0x0000000000017941 */ /* 0x000fea0003800000 */
.L_x_144:
[----:B0----5:R-:W-:Y:S01]  /*4ac0*/  FMUL R4, R69, R90 ;  /* 0x0000005a45047220 */ /* 0x021fe20000400000 */
[----:B------:R-:W-:Y:S01]  /*4ad0*/  @P5 MOV R5, R63 ;  /* 0x0000003f00055202 */ /* 0x000fe20000000f00 */
[----:B------:R-:W-:Y:S01]  /*4ae0*/  BSSY B1, `(.L_x_146) ;  /* 0x0000007000017945 */ /* 0x000fe20003800000 */
[----:B------:R-:W-:Y:S01]  /*4af0*/  ISETP.GT.AND P3, PT, R3, 0x88, P3 ;  /* 0x000000880300780c */ /* 0x000fe20001f64270 */
[----:B------:R-:W-:Y:S01]  /*4b00*/  FFMA R49, R49, R88, R4 ;  /* 0x0000005831317223 */ /* 0x000fe20000000004 */
[----:B------:R-:W-:-:S05]  /*4b10*/  @P5 IMAD.MOV.U32 R4, RZ, RZ, R62 ;  /* 0x000000ffff045224 */ /* 0x000fca00078e003e */
[----:B------:R0:W-:Y:S06]  /*4b20*/  @P5 STG.E desc[UR36][R4.64+0xc4], R49 ;  /* 0x0000c43104005986 */ /* 0x0001ec000c101924 */
[----:B------:R-:W-:Y:S05]  /*4b30*/  @!P3 BRA `(.L_x_147) ;  /* 0x000000000004b947 */ /* 0x000fea0003800000 */
[----:B------:R0:W5:Y:S02]  /*4b40*/  LDG.E.LTC128B R69, desc[UR36][R56.64+0xc0] ;  /* 0x0000c02438457981 */ /* 0x000164000c1e1920 */
.L_x_147:
[----:B------:R-:W-:Y:S05]  /*4b50*/  BSYNC B1 ;  /* 0x0000000000017941 */ /* 0x000fea0003800000 */
.L_x_146:
        /* <DEDUP_REMOVED lines=9> */
.L_x_149:
[----:B------:R-:W-:Y:S05]  /*4bf0*/  BSYNC B1 ;  /* 0x0000000000017941 */ /* 0x000fea0003800000 */
.L_x_148:
        /* <DEDUP_REMOVED lines=9> */
.L_x_151:
[----:B------:R-:W-:Y:S05]  /*4c90*/  BSYNC B1 ;  /* 0x0000000000017941 */ /* 0x000fea0003800000 */
.L_x_150:
        /* <DEDUP_REMOVED lines=9> */
.L_x_153:
[----:B------:R-:W-:Y:S05]  /*4d30*/  BSYNC B1 ;  /* 0x0000000000017941 */ /* 0x000fea0003800000 */
.L_x_152:
[----:B0----5:R-:W-:Y:S01]  /*4d40*/  FMUL R4, R69, R90 ;  /* 0x0000005a45047220 */ /* 0x021fe20000400000 */
[----:B------:R-:W-:Y:S01]  /*4d50*/  ISETP.GT.AND P1, PT, R3, 0x88, P1 ;  /* 0x000000880300780c */ /* 0x000fe20000f24270 */
[----:B------:R-:W-:Y:S02]  /*4d60*/  BSSY B1, `(.L_x_154) ;  /* 0x0000005000017945 */ /* 0x000fe40003800000 */
[----:B------:R-:W-:-:S05]  /*4d70*/  FFMA R53, R53, R88, R4 ;  /* 0x0000005835357223 */ /* 0x000fca0000000004 */
[----:B------:R0:W-:Y:S05]  /*4d80*/  @P2 STG.E desc[UR36][R62.64+0xe4], R53 ;  /* 0x0000e4353e002986 */ /* 0x0001ea000c101924 */
[----:B------:R-:W-:Y:S05]  /*4d90*/  @!P1 BRA `(.L_x_155) ;  /* 0x0000000000049947 */ /* 0x000fea0003800000 */
[----:B------:R0:W5:Y:S02]  /*4da0*/  LDG.E.LTC128B R69, desc[UR36][R56.64+0xe0] ;  /* 0x0000e02438457981 */ /* 0x000164000c1e1920 */
.L_x_155:
[----:B------:R-:W-:Y:S05]  /*4db0*/  BSYNC B1 ;  /* 0x0000000000017941 */ /* 0x000fea0003800000 */
.L_x_154:
        /* <DEDUP_REMOVED lines=9> */
.L_x_157:
[----:B------:R-:W-:Y:S05]  /*4e50*/  BSYNC B1 ;  /* 0x0000000000017941 */ /* 0x000fea0003800000 */
.L_x_156:
[----:B0----5:R-:W-:-:S04]  /*4e60*/  FMUL R4, R69, R90 ;  /* 0x0000005a45047220 */ /* 0x021fc80000400000 */
[----:B------:R-:W-:Y:S01]  /*4e70*/  FFMA R55, R55, R88, R4 ;  /* 0x0000005837377223 */ /* 0x000fe20000000004 */
[----:B------:R-:W-:Y:S06]  /*4e80*/  @!P0 BRA `(.L_x_158) ;  /* 0x00000010007c8947 */ /* 0x000fec0003800000 */
[----:B------:R0:W-:Y:S01]  /*4e90*/  STG.E desc[UR36][R6.64+0xe4], R55 ;  /* 0x0000e43706007986 */ /* 0x0001e2000c101924 */
[----:B------:R-:W-:Y:S05]  /*4ea0*/  BRA `(.L_x_158) ;  /* 0x0000001000747947 */ /* 0x000fea0003800000 */
.L_x_35:
[----:B------:R-:W-:Y:S01]  /*4eb0*/  ULDC.64 UR4, c[0x0][0x5c0] ;  /* 0x0001700000047ab9 */ /* 0x000fe20000000a00 */
[-C--:B------:R-:W-:Y:S01]  /*4ec0*/  FMUL R5, R56, R88.reuse ;  /* 0x0000005838057220 */ /* 0x080fe20000400000 */
[----:B------:R-:W-:Y:S01]  /*4ed0*/  LEA R8, P1, R10, UR4, 0x2 ;  /* 0x000000040a087c11 */ /* 0x000fe2000f8210ff */
[----:B------:R-:W-:Y:S01]  /*4ee0*/  IMAD.SHL.U32 R15, R112, 0x20, RZ ;  /* 0x00000020700f7824 */ /* 0x000fe200078e00ff */
[----:B------:R-:W-:Y:S01]  /*4ef0*/  ISETP.GT.AND P2, PT, R4, 0x1, PT ;  /* 0x000000010400780c */ /* 0x000fe20003f44270 */
[-C--:B------:R-:W-:Y:S01]  /*4f00*/  FMUL R57, R57, R88.reuse ;  /* 0x0000005839397220 */ /* 0x080fe20000400000 */
[----:B------:R-:W-:Y:S01]  /*4f10*/  LEA.HI.X R9, R10, UR5, R91, 0x2, P1 ;  /* 0x000000050a097c11 */ /* 0x000fe200088f145b */
[C---:B------:R-:W-:Y:S01]  /*4f20*/  IMAD.SHL.U32 R89, R112.reuse, 0x200, RZ ;  /* 0x0000020070597824 */ /* 0x040fe200078e00ff */
[----:B------:R-:W-:Y:S01]  /*4f30*/  ISETP.GT.AND P1, PT, R3, RZ, P2 ;  /* 0x000000ff0300720c */ /* 0x000fe20001724270 */
[----:B------:R-:W-:Y:S01]  /*4f40*/  FMUL R59, R59, R88 ;  /* 0x000000583b3b7220 */ /* 0x000fe20000400000 */
[--C-:B------:R-:W-:Y:S01]  /*4f50*/  SHF.L.U64.HI R7, R112, 0x5, R113.reuse ;  /* 0x0000000570077819 */ /* 0x100fe20000010271 */
[----:B------:R0:W-:Y:S01]  /*4f60*/  @P0 STG.E desc[UR36][R8.64], R5 ;  /* 0x0000000508000986 */ /* 0x0001e2000c101924 */
[----:B------:R-:W-:Y:S01]  /*4f70*/  IADD3 R10, P0, R15, R8, RZ ;  /* 0x000000080f0a7210 */ /* 0x000fe20007f1e0ff */
[-C--:B------:R-:W-:Y:S01]  /*4f80*/  FMUL R13, R58, R88.reuse ;  /* 0x000000583a0d7220 */ /* 0x080fe20000400000 */
[----:B------:R-:W-:Y:S01]  /*4f90*/  SHF.L.U64.HI R113, R112, 0x9, R113 ;  /* 0x0000000970717819 */ /* 0x000fe20000010271 */
[-C--:B------:R-:W-:Y:S01]  /*4fa0*/  FMUL R61, R61, R88.reuse ;  /* 0x000000583d3d7220 */ /* 0x080fe20000400000 */
[-C--:B------:R-:W-:Y:S01]  /*4fb0*/  IADD3.X R11, R7, R9.reuse, RZ, P0, !PT ;  /* 0x00000009070b7210 */ /* 0x080fe200007fe4ff */
[-C--:B------:R-:W-:Y:S01]  /*4fc0*/  FMUL R63, R63, R88.reuse ;  /* 0x000000583f3f7220 */ /* 0x080fe20000400000 */
[----:B------:R-:W-:Y:S01]  /*4fd0*/  ISETP.GT.AND P0, PT, R3, 0x8, P2 ;  /* 0x000000080300780c */ /* 0x000fe20001704270 */
[----:B------:R-:W-:Y:S01]  /*4fe0*/  FMUL R65, R65, R88 ;  /* 0x0000005841417220 */ /* 0x000fe20000400000 */
[----:B------:R-:W-:Y:S01]  /*4ff0*/  ISETP.GT.AND P5, PT, R4, 0x8, PT ;  /* 0x000000080400780c */ /* 0x000fe20003fa4270 */
[----:B------:R1:W-:Y:S01]  /*5000*/  @P1 STG.E desc[UR36][R8.64+0x4], R57 ;  /* 0x0000043908001986 */ /* 0x0003e2000c101924 */
[----:B------:R-:W-:Y:S01]  /*5010*/  IADD3 R6, P1, P2, R89, R8, R15 ;  /* 0x0000000859067210 */ /* 0x000fe20007a3e00f */
[-C--:B0-----:R-:W-:Y:S01]  /*5020*/  FMUL R5, R60, R88.reuse ;  /* 0x000000583c057220 */ /* 0x081fe20000400000 */
[C---:B------:R-:W-:Y:S01]  /*5030*/  ISETP.GT.AND P4, PT, R4.reuse, 0x9, PT ;  /* 0x000000090400780c */ /* 0x040fe20003f84270 */
[-C--:B------:R-:W-:Y:S01]  /*5040*/  FMUL R67, R67, R88.reuse ;  /* 0x0000005843437220 */ /* 0x080fe20000400000 */
[----:B------:R-:W-:Y:S01]  /*5050*/  ISETP.GT.AND P3, PT, R3, 0x8, P6 ;  /* 0x000000080300780c */ /* 0x000fe20003764270 */
[-C--:B------:R-:W-:Y:S01]  /*5060*/  FMUL R69, R69, R88.reuse ;  /* 0x0000005845457220 */ /* 0x080fe20000400000 */
[----:B------:R-:W-:Y:S01]  /*5070*/  IADD3.X R7, R113, R9, R7, P1, P2 ;  /* 0x0000000971077210 */ /* 0x000fe20000fe4407 */
[-C--:B------:R-:W-:Y:S01]  /*5080*/  FMUL R71, R71, R88.reuse ;  /* 0x0000005847477220 */ /* 0x080fe20000400000 */
[C---:B------:R-:W-:Y:S01]  /*5090*/  ISETP.GT.AND P1, PT, R3.reuse, RZ, P5 ;  /* 0x000000ff0300720c */ /* 0x040fe20002f24270 */
[----:B------:R-:W-:Y:S01]  /*50a0*/  @P0 STG.E desc[UR36][R10.64+0x4], R59 ;  /* 0x0000043b0a000986 */ /* 0x000fe2000c101924 */
[----:B------:R-:W-:Y:S01]  /*50b0*/  ISETP.GT.AND P0, PT, R3, RZ, P4 ;  /* 0x000000ff0300720c */ /* 0x000fe20002704270 */
[-C--:B------:R-:W-:Y:S01]  /*50c0*/  FMUL R73, R73, R88.reuse ;  /* 0x0000005849497220 */ /* 0x080fe20000400000 */
[C---:B------:R-:W-:Y:S01]  /*50d0*/  ISETP.GT.AND P2, PT, R4.reuse, 0x11, PT ;  /* 0x000000110400780c */ /* 0x040fe20003f44270 */
[-C--:B------:R-:W-:Y:S01]  /*50e0*/  FMUL R75, R75, R88.reuse ;  /* 0x000000584b4b7220 */ /* 0x080fe20000400000 */
[-C--:B------:R-:W-:Y:S01]  /*50f0*/  FMUL R77, R77, R88.reuse ;  /* 0x000000584d4d7220 */ /* 0x080fe20000400000 */
[-C--:B------:R-:W-:Y:S01]  /*5100*/  FMUL R79, R79, R88.reuse ;  /* 0x000000584f4f7220 */ /* 0x080fe20000400000 */
[-C--:B------:R-:W-:Y:S01]  /*5110*/  FMUL R81, R81, R88.reuse ;  /* 0x0000005851517220 */ /* 0x080fe20000400000 */
[----:B------:R0:W-:Y:S01]  /*5120*/  @P3 STG.E desc[UR36][R10.64], R13 ;  /* 0x0000000d0a003986 */ /* 0x0001e2000c101924 */
[----:B------:R-:W-:Y:S01]  /*5130*/  ISETP.GT.AND P3, PT, R4, 0x10, PT ;  /* 0x000000100400780c */ /* 0x000fe20003f64270 */
[-C--:B------:R-:W-:Y:S01]  /*5140*/  FMUL R83, R83, R88.reuse ;  /* 0x0000005853537220 */ /* 0x080fe20000400000 */
[-C--:B------:R-:W-:Y:S01]  /*5150*/  FMUL R85, R85, R88.reuse ;  /* 0x0000005855557220 */ /* 0x080fe20000400000 */
[----:B------:R2:W-:Y:S01]  /*5160*/  @P1 STG.E desc[UR36][R8.64+0x20], R5 ;  /* 0x0000200508001986 */ /* 0x0005e2000c101924 */
[C---:B------:R-:W-:Y:S01]  /*5170*/  ISETP.GT.AND P1, PT, R3.reuse, 0x8, P5 ;  /* 0x000000080300780c */ /* 0x040fe20002f24270 */
[-C--:B-1----:R-:W-:Y:S01]  /*5180*/  FMUL R57, R86, R88.reuse ;  /* 0x0000005856397220 */ /* 0x082fe20000400000 */
[C---:B------:R-:W-:Y:S01]  /*5190*/  ISETP.GT.AND P5, PT, R4.reuse, 0x28, PT ;  /* 0x000000280400780c */ /* 0x040fe20003fa4270 */
[----:B------:R-:W-:Y:S01]  /*51a0*/  @P0 STG.E desc[UR36][R8.64+0x24], R61 ;  /* 0x0000243d08000986 */ /* 0x000fe2000c101924 */
[----:B------:R-:W-:Y:S01]  /*51b0*/  ISETP.GT.AND P0, PT, R3, 0x8, P4 ;  /* 0x000000080300780c */ /* 0x000fe20002704270 */
[-C--:B------:R-:W-:Y:S01]  /*51c0*/  FMUL R87, R87, R88.reuse ;  /* 0x0000005857577220 */ /* 0x080fe20000400000 */
[----:B------:R-:W-:Y:S01]  /*51d0*/  ISETP.GT.AND P4, PT, R4, 0x30, PT ;  /* 0x000000300400780c */ /* 0x000fe20003f84270 */
[-C--:B0-----:R-:W-:Y:S01]  /*51e0*/  FMUL R13, R62, R88.reuse ;  /* 0x000000583e0d7220 */ /* 0x081fe20000400000 */
[----:B------:R-:W-:Y:S01]  /*51f0*/  P2R R58, PR, RZ, 0x20 ;  /* 0x00000020ff3a7803 */ /* 0x000fe20000000000 */
[-C--:B------:R-:W-:Y:S01]  /*5200*/  FMUL R25, R25, R88.reuse ;  /* 0x0000005819197220 */ /* 0x080fe20000400000 */
[-C--:B------:R-:W-:Y:S01]  /*5210*/  FMUL R27, R27, R88.reuse ;  /* 0x000000581b1b7220 */ /* 0x080fe20000400000 */
[-C--:B--2---:R-:W-:Y:S01]  /*5220*/  FMUL R5, R64, R88.reuse ;  /* 0x0000005840057220 */ /* 0x084fe20000400000 */
[-C--:B------:R-:W-:Y:S01]  /*5230*/  FMUL R29, R29, R88.reuse ;  /* 0x000000581d1d7220 */ /* 0x080fe20000400000 */
[----:B------:R0:W-:Y:S01]  /*5240*/  @P1 STG.E desc[UR36][R10.64+0x20], R13 ;  /* 0x0000200d0a001986 */ /* 0x0001e2000c101924 */
[----:B------:R-:W-:Y:S01]  /*5250*/  ISETP.GT.AND P1, PT, R4, 0x19, PT ;  /* 0x000000190400780c */ /* 0x000fe20003f24270 */
[-C--:B------:R-:W-:Y:S01]  /*5260*/  FMUL R31, R31, R88.reuse ;  /* 0x000000581f1f7220 */ /* 0x080fe20000400000 */
[-C--:B------:R-:W-:Y:S01]  /*5270*/  FMUL R33, R33, R88.reuse ;  /* 0x0000005821217220 */ /* 0x080fe20000400000 */
[----:B------:R-:W-:Y:S01]  /*5280*/  @P0 STG.E desc[UR36][R10.64+0x24], R63 ;  /* 0x0000243f0a000986 */ /* 0x000fe2000c101924 */
[----:B------:R-:W-:Y:S01]  /*5290*/  ISETP.GT.AND P0, PT, R3, RZ, P3 ;  /* 0x000000ff0300720c */ /* 0x000fe20001f04270 */
[-C--:B------:R-:W-:Y:S01]  /*52a0*/  FMUL R35, R35, R88.reuse ;  /* 0x0000005823237220 */ /* 0x080fe20000400000 */
[-C--:B------:R-:W-:Y:S01]  /*52b0*/  FMUL R37, R37, R88.reuse ;  /* 0x0000005825257220 */ /* 0x080fe20000400000 */
[-C--:B------:R-:W-:Y:S01]  /*52c0*/  FMUL R39, R39, R88.reuse ;  /* 0x0000005827277220 */ /* 0x080fe20000400000 */
[-C--:B------:R-:W-:Y:S01]  /*52d0*/  FMUL R41, R41, R88.reuse ;  /* 0x0000005829297220 */ /* 0x080fe20000400000 */
[-C--:B------:R-:W-:Y:S01]  /*52e0*/  FMUL R43, R43, R88.reuse ;  /* 0x000000582b2b7220 */ /* 0x080fe20000400000 */
[-C--:B------:R-:W-:Y:S01]  /*52f0*/  FMUL R45, R45, R88.reuse ;  /* 0x000000582d2d7220 */ /* 0x080fe20000400000 */
[-C--:B0-----:R-:W-:Y:S01]  /*5300*/  FMUL R13, R66, R88.reuse ;  /* 0x00000058420d7220 */ /* 0x081fe20000400000 */
[-C--:B------:R-:W-:Y:S01]  /*5310*/  FMUL R47, R47, R88.reuse ;  /* 0x000000582f2f7220 */ /* 0x080fe20000400000 */
[-C--:B------:R-:W-:Y:S01]  /*5320*/  FMUL R49, R49, R88.reuse ;  /* 0x0000005831317220 */ /* 0x080fe20000400000 */
[-C--:B------:R-:W-:Y:S01]  /*5330*/  FMUL R51, R51, R88.reuse ;  /* 0x0000005833337220 */ /* 0x080fe20000400000 */
[-C--:B------:R-:W-:Y:S01]  /*5340*/  FMUL R53, R53, R88.reuse ;  /* 0x0000005835357220 */ /* 0x080fe20000400000 */
[-C--:B------:R-:W-:Y:S01]  /*5350*/  FMUL R55, R55, R88.reuse ;  /* 0x0000005837377220 */ /* 0x080fe20000400000 */
[----:B------:R0:W-:Y:S01]  /*5360*/  @P0 STG.E desc[UR36][R8.64+0x40], R5 ;  /* 0x0000400508000986 */ /* 0x0001e2000c101924 */
[----:B------:R-:W-:Y:S01]  /*5370*/  ISETP.GT.AND P0, PT, R3, RZ, P2 ;  /* 0x000000ff0300720c */ /* 0x000fe20001704270 */
[----:B0-----:R-:W-:-:S12]  /*5380*/  FMUL R5, R68, R88 ;  /* 0x0000005844057220 */ /* 0x001fd80000400000 */
[----:B------:R-:W-:Y:S01]  /*5390*/  @P0 STG.E desc[UR36][R8.64+0x44], R65 ;  /* 0x0000444108000986 */ /* 0x000fe2000c101924 */
[----:B------:R-:W-:Y:S02]  /*53a0*/  ISETP.GT.AND P0, PT, R3, 0x8, P3 ;  /* 0x000000080300780c */ /* 0x000fe40001f04270 */
[----:B------:R-:W-:-:S04]  /*53b0*/  ISETP.GT.AND P3, PT, R4, 0x29, PT ;  /* 0x000000290400780c */ /* 0x000fc80003f64270 */
[----:B------:R-:W-:-:S07]  /*53c0*/  P2R R56, PR, RZ, 0x8 ;  /* 0x00000008ff387803 */ /* 0x000fce0000000000 */
[----:B------:R0:W-:Y:S01]  /*53d0*/  @P0 STG.E desc[UR36][R10.64+0x40], R13 ;  /* 0x0000400d0a000986 */ /* 0x0001e2000c101924 */
[----:B------:R-:W-:Y:S02]  /*53e0*/  ISETP.GT.AND P0, PT, R3, 0x8, P2 ;  /* 0x000000080300780c */ /* 0x000fe40001704270 */
[----:B------:R-:W-:Y:S01]  /*53f0*/  ISETP.GT.AND P2, PT, R4, 0x18, PT ;  /* 0x000000180400780c */ /* 0x000fe20003f44270 */
[----:B0-----:R-:W-:-:S10]  /*5400*/  FMUL R13, R70, R88 ;  /* 0x00000058460d7220 */ /* 0x001fd40000400000 */
[----:B------:R-:W-:Y:S01]  /*5410*/  @P0 STG.E desc[UR36][R10.64+0x44], R67 ;  /* 0x000044430a000986 */ /* 0x000fe2000c101924 */
[----:B------:R-:W-:-:S13]  /*5420*/  ISETP.GT.AND P0, PT, R3, RZ, P2 ;  /* 0x000000ff0300720c */ /* 0x000fda0001704270 */
[----:B------:R0:W-:Y:S01]  /*5430*/  @P0 STG.E desc[UR36][R8.64+0x60], R5 ;  /* 0x0000600508000986 */ /* 0x0001e2000c101924 */
[----:B------:R-:W-:Y:S01]  /*5440*/  ISETP.GT.AND P0, PT, R3, RZ, P1 ;  /* 0x000000ff0300720c */ /* 0x000fe20000f04270 */
[----:B0-----:R-:W-:-:S12]  /*5450*/  FMUL R5, R72, R88 ;  /* 0x0000005848057220 */ /* 0x001fd80000400000 */
[----:B------:R-:W-:Y:S01]  /*5460*/  @P0 STG.E desc[UR36][R8.64+0x64], R69 ;  /* 0x0000644508000986 */ /* 0x000fe2000c101924 */
[----:B------:R-:W-:Y:S02]  /*5470*/  ISETP.GT.AND P0, PT, R3, 0x8, P2 ;  /* 0x000000080300780c */ /* 0x000fe40001704270 */
[----:B------:R-:W-:-:S11]  /*5480*/  ISETP.GT.AND P2, PT, R4, 0x20, PT ;  /* 0x000000200400780c */ /* 0x000fd60003f44270 */
        /* <DEDUP_REMOVED lines=13> */
[----:B------:R-:W-:Y:S01]  /*5560*/  ISETP.GT.AND P0, PT, R3, 0x8, P1 ;  /* 0x000000080300780c */ /* 0x000fe20000f04270 */
[----:B0-----:R-:W-:-:S12]  /*5570*/  FMUL R13, R78, R88 ;  /* 0x000000584e0d7220 */ /* 0x001fd80000400000 */
[----:B------:R-:W-:Y:S01]  /*5580*/  @P0 STG.E desc[UR36][R10.64+0x84], R75 ;  /* 0x0000844b0a000986 */ /* 0x000fe2000c101924 */
[----:B------:R-:W-:-:S13]  /*5590*/  ISETP.GT.AND P0, PT, R3, RZ, P5 ;  /* 0x000000ff0300720c */ /* 0x000fda0002f04270 */
[----:B------:R0:W-:Y:S01]  /*55a0*/  @P0 STG.E desc[UR36][R8.64+0xa0], R5 ;  /* 0x0000a00508000986 */ /* 0x0001e2000c101924 */
[----:B------:R-:W-:Y:S01]  /*55b0*/  ISETP.GT.AND P0, PT, R3, RZ, P3 ;  /* 0x000000ff0300720c */ /* 0x000fe20001f04270 */
[----:B0-----:R-:W-:-:S12]  /*55c0*/  FMUL R5, R80, R88 ;  /* 0x0000005850057220 */ /* 0x001fd80000400000 */
[----:B------:R-:W-:Y:S01]  /*55d0*/  @P0 STG.E desc[UR36][R8.64+0xa4], R77 ;  /* 0x0000a44d08000986 */ /* 0x000fe2000c101924 */
[----:B------:R-:W-:-:S13]  /*55e0*/  ISETP.GT.AND P0, PT, R3, 0x8, P5 ;  /* 0x000000080300780c */ /* 0x000fda0002f04270 */
[----:B------:R0:W-:Y:S01]  /*55f0*/  @P0 STG.E desc[UR36][R10.64+0xa0], R13 ;  /* 0x0000a00d0a000986 */ /* 0x0001e2000c101924 */
[C---:B------:R-:W-:Y:S02]  /*5600*/  ISETP.GT.AND P0, PT, R3.reuse, 0x8, P3 ;  /* 0x000000080300780c */ /* 0x040fe40001f04270 */
[----:B------:R-:W-:Y:S01]  /*5610*/  ISETP.GT.AND P3, PT, R3, 0x8, P2 ;  /* 0x000000080300780c */ /* 0x000fe20001764270 */
[----:B0-----:R-:W-:-:S10]  /*5620*/  FMUL R13, R82, R88 ;  /* 0x00000058520d7220 */ /* 0x001fd40000400000 */
[----:B------:R-:W-:Y:S01]  /*5630*/  @P0 STG.E desc[UR36][R10.64+0xa4], R79 ;  /* 0x0000a44f0a000986 */ /* 0x000fe2000c101924 */
[----:B------:R-:W-:-:S13]  /*5640*/  ISETP.GT.AND P0, PT, R3, RZ, P4 ;  /* 0x000000ff0300720c */ /* 0x000fda0002704270 */
[----:B------:R0:W-:Y:S01]  /*5650*/  @P0 STG.E desc[UR36][R8.64+0xc0], R5 ;  /* 0x0000c00508000986 */ /* 0x0001e2000c101924 */
[----:B------:R-:W-:-:S04]  /*5660*/  ISETP.GT.AND P0, PT, R4, 0x31, PT ;  /* 0x000000310400780c */ /* 0x000fc80003f04270 */
[----:B------:R-:W-:Y:S01]  /*5670*/  ISETP.GT.AND P1, PT, R3, RZ, P0 ;  /* 0x000000ff0300720c */ /* 0x000fe20000724270 */
[----:B0-----:R-:W-:-:S12]  /*5680*/  FMUL R5, R84, R88 ;  /* 0x0000005854057220 */ /* 0x001fd80000400000 */
[----:B------:R-:W-:Y:S01]  /*5690*/  @P1 STG.E desc[UR36][R8.64+0xc4], R81 ;  /* 0x0000c45108001986 */ /* 0x000fe2000c101924 */
[----:B------:R-:W-:-:S13]  /*56a0*/  ISETP.GT.AND P1, PT, R3, 0x8, P4 ;  /* 0x000000080300780c */ /* 0x000fda0002724270 */
[----:B------:R0:W-:Y:S01]  /*56b0*/  @P1 STG.E desc[UR36][R10.64+0xc0], R13 ;  /* 0x0000c00d0a001986 */ /* 0x0001e2000c101924 */
[----:B------:R-:W-:-:S13]  /*56c0*/  ISETP.GT.AND P1, PT, R3, 0x8, P0 ;  /* 0x000000080300780c */ /* 0x000fda0000724270 */
[----:B------:R-:W-:Y:S01]  /*56d0*/  @P1 STG.E desc[UR36][R10.64+0xc4], R83 ;  /* 0x0000c4530a001986 */ /* 0x000fe2000c101924 */
[----:B------:R-:W-:-:S05]  /*56e0*/  IADD3 R14, P1, R89, R10, RZ ;  /* 0x0000000a590e7210 */ /* 0x000fca0007f3e0ff */
[----:B------:R-:W-:Y:S01]  /*56f0*/  IMAD.X R15, R113, 0x1, R11, P1 ;  /* 0x00000001710f7824 */ /* 0x000fe200008e060b */
[----:B------:R-:W-:-:S13]  /*5700*/  ISETP.GT.AND P1, PT, R3, RZ, P2 ;  /* 0x000000ff0300720c */ /* 0x000fda0001724270 */
[----:B------:R1:W-:Y:S01]  /*5710*/  @P1 STG.E desc[UR36][R8.64+0xe0], R5 ;  /* 0x0000e00508001986 */ /* 0x0003e2000c101924 */
[----:B------:R-:W-:-:S05]  /*5720*/  IADD3 R20, P1, R89, R10, RZ ;  /* 0x0000000a59147210 */ /* 0x000fca0007f3e0ff */
[----:B------:R-:W-:Y:S01]  /*5730*/  IMAD.X R21, R113, 0x1, R11, P1 ;  /* 0x0000000171157824 */ /* 0x000fe200008e060b */
[----:B------:R-:W-:-:S05]  /*5740*/  IADD3 R12, P1, R89, R8, RZ ;  /* 0x00000008590c7210 */ /* 0x000fca0007f3e0ff */
[----:B0-----:R-:W-:Y:S01]  /*5750*/  IMAD.X R13, R113, 0x1, R9, P1 ;  /* 0x00000001710d7824 */ /* 0x001fe200008e0609 */
[----:B------:R-:W-:Y:S01]  /*5760*/  ISETP.GT.AND P1, PT, R4, 0x39, PT ;  /* 0x000000390400780c */ /* 0x000fe20003f24270 */
[----:B-1----:R-:W-:-:S03]  /*5770*/  FMUL R5, R24, R88 ;  /* 0x0000005818057220 */ /* 0x002fc60000400000 */
[----:B------:R-:W-:-:S13]  /*5780*/  ISETP.GT.AND P5, PT, R3, RZ, P1 ;  /* 0x000000ff0300720c */ /* 0x000fda0000fa4270 */
[----:B------:R-:W-:Y:S01]  /*5790*/  @P5 STG.E desc[UR36][R8.64+0xe4], R85 ;  /* 0x0000e45508005986 */ /* 0x000fe2000c101924 */
[----:B------:R-:W-:-:S03]  /*57a0*/  ISETP.GT.AND P5, PT, R4, 0x1, PT ;  /* 0x000000010400780c */ /* 0x000fc60003fa4270 */
[----:B------:R0:W-:Y:S01]  /*57b0*/  @P3 STG.E desc[UR36][R10.64+0xe0], R57 ;  /* 0x0000e0390a003986 */ /* 0x0001e2000c101924 */
[C---:B------:R-:W-:Y:S02]  /*57c0*/  ISETP.GT.AND P3, PT, R3.reuse, 0x8, P1 ;  /* 0x000000080300780c */ /* 0x040fe40000f64270 */
[----:B------:R-:W-:Y:S01]  /*57d0*/  ISETP.GT.AND P5, PT, R3, 0x80, P5 ;  /* 0x000000800300780c */ /* 0x000fe20002fa4270 */
[----:B0-----:R-:W-:-:S10]  /*57e0*/  FMUL R57, R26, R88 ;  /* 0x000000581a397220 */ /* 0x001fd40000400000 */
[----:B------:R0:W-:Y:S01]  /*57f0*/  @P3 STG.E desc[UR36][R10.64+0xe4], R87 ;  /* 0x0000e4570a003986 */ /* 0x0001e2000c101924 */
[C---:B------:R-:W-:Y:S01]  /*5800*/  ISETP.GT.AND P3, PT, R3.reuse, 0x80, P6 ;  /* 0x000000800300780c */ /* 0x040fe20003764270 */
[----:B------:R-:W-:Y:S01]  /*5810*/  @P5 IMAD.MOV.U32 R8, RZ, RZ, R12 ;  /* 0x000000ffff085224 */ /* 0x000fe200078e000c */
[----:B------:R-:W-:Y:S01]  /*5820*/  ISETP.GT.AND P6, PT, R3, 0x88, P6 ;  /* 0x000000880300780c */ /* 0x000fe200037c4270 */
[----:B------:R-:W-:Y:S02]  /*5830*/  @P5 IMAD.MOV.U32 R9, RZ, RZ, R13 ;  /* 0x000000ffff095224 */ /* 0x000fe400078e000d */
[----:B0-----:R-:W-:-:S08]  /*5840*/  FMUL R11, R30, R88 ;  /* 0x000000581e0b7220 */ /* 0x001fd00000400000 */
[----:B------:R0:W-:Y:S01]  /*5850*/  @P3 STG.E desc[UR36][R12.64], R5 ;  /* 0x000000050c003986 */ /* 0x0001e2000c101924 */
[----:B------:R-:W-:-:S03]  /*5860*/  ISETP.NE.AND P3, PT, R56, RZ, PT ;  /* 0x000000ff3800720c */ /* 0x000fc60003f65270 */
[----:B------:R-:W-:Y:S01]  /*5870*/  @P5 STG.E desc[UR36][R8.64+0x4], R25 ;  /* 0x0000041908005986 */ /* 0x000fe2000c101924 */
[----:B------:R-:W-:-:S03]  /*5880*/  ISETP.NE.AND P5, PT, R58, RZ, PT ;  /* 0x000000ff3a00720c */ /* 0x000fc60003fa5270 */
[----:B------:R1:W-:Y:S01]  /*5890*/  @P6 STG.E desc[UR36][R14.64], R57 ;  /* 0x000000390e006986 */ /* 0x0003e2000c101924 */
[----:B------:R-:W-:Y:S01]  /*58a0*/  ISETP.GT.AND P6, PT, R4, 0x1, PT ;  /* 0x000000010400780c */ /* 0x000fe20003fc4270 */
[----:B0-----:R-:W-:-:S03]  /*58b0*/  FMUL R5, R28, R88 ;  /* 0x000000581c057220 */ /* 0x001fc60000400000 */
[----:B------:R-:W-:Y:S01]  /*58c0*/  ISETP.GT.AND P6, PT, R3, 0x88, P6 ;  /* 0x000000880300780c */ /* 0x000fe200037c4270 */
[----:B-1----:R-:W-:-:S12]  /*58d0*/  FMUL R15, R44, R88 ;  /* 0x000000582c0f7220 */ /* 0x002fd80000400000 */
[----:B------:R-:W-:Y:S01]  /*58e0*/  @P6 STG.E desc[UR36][R20.64+0x4], R27 ;  /* 0x0000041b14006986 */ /* 0x000fe2000c101924 */
[----:B------:R-:W-:-:S04]  /*58f0*/  ISETP.GT.AND P6, PT, R4, 0x8, PT ;  /* 0x000000080400780c */ /* 0x000fc80003fc4270 */
[----:B------:R-:W-:-:S13]  /*5900*/  ISETP.GT.AND P6, PT, R3, 0x80, P6 ;  /* 0x000000800300780c */ /* 0x000fda00037c4270 */
[----:B------:R-:W-:Y:S02]  /*5910*/  @P6 IMAD.MOV.U32 R8, RZ, RZ, R12 ;  /* 0x000000ffff086224 */ /* 0x000fe400078e000c */
[----:B------:R-:W-:-:S05]  /*5920*/  @P6 IMAD.MOV.U32 R9, RZ, RZ, R13 ;  /* 0x000000ffff096224 */ /* 0x000fca00078e000d */
[----:B------:R0:W-:Y:S01]  /*5930*/  @P6 STG.E desc[UR36][R8.64+0x20], R5 ;  /* 0x0000200508006986 */ /* 0x0001e2000c101924 */
[----:B------:R-:W-:-:S04]  /*5940*/  ISETP.GT.AND P6, PT, R4, 0x9, PT ;  /* 0x000000090400780c */ /* 0x000fc80003fc4270 */
[----:B------:R-:W-:Y:S01]  /*5950*/  ISETP.GT.AND P6, PT, R3, 0x80, P6 ;  /* 0x000000800300780c */ /* 0x000fe200037c4270 */
[----:B0-----:R-:W-:-:S12]  /*5960*/  FMUL R5, R32, R88 ;  /* 0x0000005820057220 */ /* 0x001fd80000400000 */
[----:B------:R-:W-:Y:S02]  /*5970*/  @P6 IMAD.MOV.U32 R8, RZ, RZ, R12 ;  /* 0x000000ffff086224 */ /* 0x000fe400078e000c */
[----:B------:R-:W-:-:S05]  /*5980*/  @P6 IMAD.MOV.U32 R9, RZ, RZ, R13 ;  /* 0x000000ffff096224 */ /* 0x000fca00078e000d */
[----:B------:R-:W-:Y:S01]  /*5990*/  @P6 STG.E desc[UR36][R8.64+0x24], R29 ;  /* 0x0000241d08006986 */ /* 0x000fe2000c101924 */
[----:B------:R-:W-:-:S04]  /*59a0*/  ISETP.GT.AND P6, PT, R4, 0x8, PT ;  /* 0x000000080400780c */ /* 0x000fc80003fc4270 */
[----:B------:R-:W-:-:S13]  /*59b0*/  ISETP.GT.AND P6, PT, R3, 0x88, P6 ;  /* 0x000000880300780c */ /* 0x000fda00037c4270 */
[----:B------:R0:W-:Y:S01]  /*59c0*/  @P6 STG.E desc[UR36][R6.64+0x20], R11 ;  /* 0x0000200b06006986 */ /* 0x0001e2000c101924 */
[----:B------:R-:W-:-:S04]  /*59d0*/  ISETP.GT.AND P6, PT, R4, 0x9, PT ;  /* 0x000000090400780c */ /* 0x000fc80003fc4270 */
[----:B------:R-:W-:Y:S01]  /*59e0*/  ISETP.GT.AND P6, PT, R3, 0x88, P6 ;  /* 0x000000880300780c */ /* 0x000fe200037c4270 */
[----:B0-----:R-:W-:-:S12]  /*59f0*/  FMUL R11, R34, R88 ;  /* 0x00000058220b7220 */ /* 0x001fd80000400000 */
[----:B------:R-:W-:Y:S01]  /*5a00*/  @P6 STG.E desc[UR36][R6.64+0x24], R31 ;  /* 0x0000241f06006986 */ /* 0x000fe2000c101924 */
[----:B------:R-:W-:-:S04]  /*5a10*/  ISETP.GT.AND P6, PT, R4, 0x10, PT ;  /* 0x000000100400780c */ /* 0x000fc80003fc4270 */
[----:B------:R-:W-:-:S13]  /*5a20*/  ISETP.GT.AND P6, PT, R3, 0x80, P6 ;  /* 0x000000800300780c */ /* 0x000fda00037c4270 */
[----:B------:R-:W-:Y:S01]  /*5a30*/  @P6 IMAD.MOV.U32 R8, RZ, RZ, R12 ;  /* 0x000000ffff086224 */ /* 0x000fe200078e000c */
[----:B------:R-:W-:-:S05]  /*5a40*/  @P6 MOV R9, R13 ;  /* 0x0000000d00096202 */ /* 0x000fca0000000f00 */
        /* <DEDUP_REMOVED lines=38> */
[----:B------:R-:W-:-:S13]  /*5cb0*/  ISETP.GT.AND P6, PT, R3, 0x80, P6 ;  /* 0x000000800300780c */ /* 0x000fda00037c4270 */
[----:B0-----:R-:W-:Y:S02]  /*5cc0*/  @P6 IMAD.MOV.U32 R8, RZ, RZ, R12 ;  /* 0x000000ffff086224 */ /* 0x001fe400078e000c */
[----:B------:R-:W-:-:S05]  /*5cd0*/  @P6 IMAD.MOV.U32 R9, RZ, RZ, R13 ;  /* 0x000000ffff096224 */ /* 0x000fca00078e000d */
[----:B------:R0:W-:Y:S01]  /*5ce0*/  @P6 STG.E desc[UR36][R8.64+0x84], R41 ;  /* 0x0000842908006986 */ /* 0x0001e2000c101924 */
[----:B------:R-:W-:-:S04]  /*5cf0*/  ISETP.GT.AND P6, PT, R4, 0x20, PT ;  /* 0x000000200400780c */ /* 0x000fc80003fc4270 */
[----:B------:R-:W-:Y:S01]  /*5d00*/  ISETP.GT.AND P6, PT, R3, 0x88, P6 ;  /* 0x000000880300780c */ /* 0x000fe200037c4270 */
[----:B0-----:R-:W-:-:S12]  /*5d10*/  FMUL R9, R46, R88 ;  /* 0x000000582e097220 */ /* 0x001fd80000400000 */
[----:B------:R0:W-:Y:S01]  /*5d20*/  @P6 STG.E desc[UR36][R6.64+0x80], R11 ;  /* 0x0000800b06006986 */ /* 0x0001e2000c101924 */
[----:B------:R-:W-:-:S04]  /*5d30*/  ISETP.GT.AND P6, PT, R4, 0x21, PT ;  /* 0x000000210400780c */ /* 0x000fc80003fc4270 */
[----:B------:R-:W-:Y:S01]  /*5d40*/  ISETP.GT.AND P6, PT, R3, 0x88, P6 ;  /* 0x000000880300780c */ /* 0x000fe200037c4270 */
[----:B0-----:R-:W-:-:S12]  /*5d50*/  FMUL R11, R48, R88 ;  /* 0x00000058300b7220 */ /* 0x001fd80000400000 */
[----:B------:R-:W-:Y:S01]  /*5d60*/  @P6 MOV R4, R6 ;  /* 0x0000000600046202 */ /* 0x000fe20000000f00 */
[----:B------:R-:W-:-:S05]  /*5d70*/  @P6 IMAD.MOV.U32 R5, RZ, RZ, R7 ;  /* 0x000000ffff056224 */ /* 0x000fca00078e0007 */
[----:B------:R0:W-:Y:S01]  /*5d80*/  @P6 STG.E desc[UR36][R4.64+0x84], R43 ;  /* 0x0000842b04006986 */ /* 0x0001e2000c101924 */
[C---:B------:R-:W-:Y:S02]  /*5d90*/  ISETP.GT.AND P6, PT, R3.reuse, 0x80, P5 ;  /* 0x000000800300780c */ /* 0x040fe40002fc4270 */
[----:B------:R-:W-:-:S11]  /*5da0*/  ISETP.GT.AND P5, PT, R3, 0x88, P5 ;  /* 0x000000880300780c */ /* 0x000fd60002fa4270 */
[----:B0-----:R-:W-:Y:S02]  /*5db0*/  @P6 IMAD.MOV.U32 R4, RZ, RZ, R12 ;  /* 0x000000ffff046224 */ /* 0x001fe400078e000c */
[----:B------:R-:W-:-:S05]  /*5dc0*/  @P6 IMAD.MOV.U32 R5, RZ, RZ, R13 ;  /* 0x000000ffff056224 */ /* 0x000fca00078e000d */
[----:B------:R0:W-:Y:S01]  /*5dd0*/  @P6 STG.E desc[UR36][R4.64+0xa0], R15 ;  /* 0x0000a00f04006986 */ /* 0x0001e2000c101924 */
[C---:B------:R-:W-:Y:S02]  /*5de0*/  ISETP.GT.AND P6, PT, R3.reuse, 0x80, P3 ;  /* 0x000000800300780c */ /* 0x040fe40001fc4270 */
[----:B------:R-:W-:-:S11]  /*5df0*/  ISETP.GT.AND P3, PT, R3, 0x88, P3 ;  /* 0x000000880300780c */ /* 0x000fd60001f64270 */
[----:B0-----:R-:W-:Y:S02]  /*5e00*/  @P6 IMAD.MOV.U32 R4, RZ, RZ, R12 ;  /* 0x000000ffff046224 */ /* 0x001fe400078e000c */
[----:B------:R-:W-:-:S05]  /*5e10*/  @P6 IMAD.MOV.U32 R5, RZ, RZ, R13 ;  /* 0x000000ffff056224 */ /* 0x000fca00078e000d */
[----:B------:R0:W-:Y:S02]  /*5e20*/  @P6 STG.E desc[UR36][R4.64+0xa4], R45 ;  /* 0x0000a42d04006986 */ /* 0x0001e4000c101924 */
[----:B0-----:R-:W-:Y:S02]  /*5e30*/  @P5 IMAD.MOV.U32 R4, RZ, RZ, R6 ;  /* 0x000000ffff045224 */ /* 0x001fe400078e0006 */
[----:B------:R-:W-:-:S05]  /*5e40*/  @P5 IMAD.MOV.U32 R5, RZ, RZ, R7 ;  /* 0x000000ffff055224 */ /* 0x000fca00078e0007 */
[----:B------:R0:W-:Y:S01]  /*5e50*/  @P5 STG.E desc[UR36][R4.64+0xa0], R9 ;  /* 0x0000a00904005986 */ /* 0x0001e2000c101924 */
[C---:B------:R-:W-:Y:S02]  /*5e60*/  ISETP.GT.AND P5, PT, R3.reuse, 0x80, P4 ;  /* 0x000000800300780c */ /* 0x040fe400027a4270 */
[----:B------:R-:W-:Y:S01]  /*5e70*/  ISETP.GT.AND P4, PT, R3, 0x88, P4 ;  /* 0x000000880300780c */ /* 0x000fe20002784270 */
[----:B0-----:R-:W-:Y:S02]  /*5e80*/  @P3 IMAD.MOV.U32 R4, RZ, RZ, R6 ;  /* 0x000000ffff043224 */ /* 0x001fe400078e0006 */
[----:B------:R-:W-:Y:S01]  /*5e90*/  FMUL R9, R52, R88 ;  /* 0x0000005834097220 */ /* 0x000fe20000400000 */
[----:B------:R-:W-:-:S05]  /*5ea0*/  @P3 IMAD.MOV.U32 R5, RZ, RZ, R7 ;  /* 0x000000ffff053224 */ /* 0x000fca00078e0007 */
[----:B------:R0:W-:Y:S01]  /*5eb0*/  @P3 STG.E desc[UR36][R4.64+0xa4], R47 ;  /* 0x0000a42f04003986 */ /* 0x0001e2000c101924 */
[C---:B------:R-:W-:Y:S02]  /*5ec0*/  ISETP.GT.AND P3, PT, R3.reuse, 0x80, P0 ;  /* 0x000000800300780c */ /* 0x040fe40000764270 */
[----:B------:R-:W-:Y:S01]  /*5ed0*/  ISETP.GT.AND P0, PT, R3, 0x88, P0 ;  /* 0x000000880300780c */ /* 0x000fe20000704270 */
[----:B0-----:R-:W-:Y:S01]  /*5ee0*/  @P5 IMAD.MOV.U32 R4, RZ, RZ, R12 ;  /* 0x000000ffff045224 */ /* 0x001fe200078e000c */
[----:B------:R-:W-:-:S05]  /*5ef0*/  @P5 MOV R5, R13 ;  /* 0x0000000d00055202 */ /* 0x000fca0000000f00 */
        /* <DEDUP_REMOVED lines=9> */
[----:B------:R-:W-:Y:S01]  /*5f90*/  FMUL R3, R50, R88 ;  /* 0x0000005832037220 */ /* 0x000fe20000400000 */
[----:B0-----:R-:W-:Y:S02]  /*5fa0*/  @P4 IMAD.MOV.U32 R4, RZ, RZ, R6 ;  /* 0x000000ffff044224 */ /* 0x001fe400078e0006 */
[----:B------:R-:W-:-:S05]  /*5fb0*/  @P4 IMAD.MOV.U32 R5, RZ, RZ, R7 ;  /* 0x000000ffff054224 */ /* 0x000fca00078e0007 */
[----:B------:R0:W-:Y:S02]  /*5fc0*/  @P4 STG.E desc[UR36][R4.64+0xc0], R3 ;  /* 0x0000c00304004986 */ /* 0x0001e4000c101924 */
[----:B0-----:R-:W-:Y:S02]  /*5fd0*/  @P0 IMAD.MOV.U32 R4, RZ, RZ, R6 ;  /* 0x000000ffff040224 */ /* 0x001fe400078e0006 */
[----:B------:R-:W-:-:S05]  /*5fe0*/  @P0 IMAD.MOV.U32 R5, RZ, RZ, R7 ;  /* 0x000000ffff050224 */ /* 0x000fca00078e0007 */
[----:B------:R0:W-:Y:S02]  /*5ff0*/  @P0 STG.E desc[UR36][R4.64+0xc4], R51 ;  /* 0x0000c43304000986 */ /* 0x0001e4000c101924 */
[----:B0-----:R-:W-:Y:S02]  /*6000*/  @P5 IMAD.MOV.U32 R4, RZ, RZ, R12 ;  /* 0x000000ffff045224 */ /* 0x001fe400078e000c */
[----:B------:R-:W-:-:S05]  /*6010*/  @P5 IMAD.MOV.U32 R5, RZ, RZ, R13 ;  /* 0x000000ffff055224 */ /* 0x000fca00078e000d */
[----:B------:R0:W-:Y:S04]  /*6020*/  @P5 STG.E desc[UR36][R4.64+0xe0], R9 ;  /* 0x0000e00904005986 */ /* 0x0001e8000c101924 */
[----:B------:R1:W-:Y:S01]  /*6030*/  @P3 STG.E desc[UR36][R12.64+0xe4], R53 ;  /* 0x0000e4350c003986 */ /* 0x0003e2000c101924 */
[----:B0-----:R-:W-:Y:S02]  /*6040*/  @P2 IMAD.MOV.U32 R4, RZ, RZ, R6 ;  /* 0x000000ffff042224 */ /* 0x001fe400078e0006 */
[----:B------:R-:W-:-:S05]  /*6050*/  @P2 IMAD.MOV.U32 R5, RZ, RZ, R7 ;  /* 0x000000ffff052224 */ /* 0x000fca00078e0007 */
[----:B------:R1:W-:Y:S04]  /*6060*/  @P2 STG.E desc[UR36][R4.64+0xe0], R11 ;  /* 0x0000e00b04002986 */ /* 0x0003e8000c101924 */
[----:B------:R1:W-:Y:S02]  /*6070*/  @P1 STG.E desc[UR36][R6.64+0xe4], R55 ;  /* 0x0000e43706001986 */ /* 0x0003e4000c101924 */
.L_x_158:
[----:B------:R-:W-:Y:S05]  /*6080*/  BSYNC B0 ;  /* 0x0000000000007941 */ /* 0x000fea0003800000 */
.L_x_34:
[----:B------:R-:W-:Y:S01]  /*6090*/  ULDC UR4, c[0x0][0xc] ;  /* 0x0000030000047ab9 */ /* 0x000fe20000000800 */
[----:B------:R-:W-:Y:S01]  /*60a0*/  ULDC UR5, c[0x0][0x10] ;  /* 0x0000040000057ab9 */ /* 0x000fe20000000800 */
[----:B------:R-:W2:Y:S01]  /*60b0*/  LDC R3, c[0x0][0x14] ;  /* 0x00000500ff037b82 */ /* 0x000ea20000000800 */
[----:B------:R-:W-:Y:S01]  /*60c0*/  UIMAD.WIDE.U32 UR4, UR4, UR5, URZ ;  /* 0x00000005040472a5 */ /* 0x000fe2000f8e003f */
[----:B------:R-:W-:Y:S02]  /*60d0*/  IMAD.MOV.U32 R92, RZ, RZ, -0x1 ;  /* 0xffffffffff5c7424 */ /* 0x000fe400078e00ff */
[----:B------:R-:W-:-:S03]  /*60e0*/  IMAD.MOV.U32 R89, RZ, RZ, -0x1 ;  /* 0xffffffffff597424 */ /* 0x000fc600078e00ff */
[----:B--2---:R-:W-:-:S04]  /*60f0*/  IMAD.WIDE.U32 R16, R3, UR4, R16 ;  /* 0x0000000403107c25 */ /* 0x004fc8000f8e0010 */
[----:B------:R-:W-:Y:S01]  /*6100*/  IMAD R3, R3, UR5, RZ ;  /* 0x0000000503037c24 */ /* 0x000fe2000f8e02ff */
[----:B------:R-:W-:Y:S02]  /*6110*/  ULDC.64 UR4, c[0x0][0x650] ;  /* 0x0001940000047ab9 */ /* 0x000fe40000000a00 */
[----:B------:R-:W-:Y:S02]  /*6120*/  ISETP.GE.U32.AND P0, PT, R16, UR4, PT ;  /* 0x0000000410007c0c */ /* 0x000fe4000bf06070 */
[----:B------:R-:W-:Y:S02]  /*6130*/  IADD3 R17, R17, R3, RZ ;  /* 0x0000000311117210 */ /* 0x000fe40007ffe0ff */
[----:B------:R-:W-:Y:S02]  /*6140*/  PRMT R3, RZ, 0x7610, R3 ;  /* 0x00007610ff037816 */ /* 0x000fe40000000003 */
[----:B------:R-:W-:-:S13]  /*6150*/  ISETP.GE.U32.AND.EX P0, PT, R17, UR5, PT, P0 ;  /* 0x0000000511007c0c */ /* 0x000fda000bf06100 */
[----:B------:R-:W-:Y:S05]  /*6160*/  @P0 BRA `(.L_x_159) ;  /* 0x0000000400640947 */ /* 0x000fea0003800000 */
[----:B-1----:R-:W1:Y:S01]  /*6170*/  S2R R12, SR_CTAID.X ;  /* 0x00000000000c7919 */ /* 0x002e620000002500 */
[----:B---3--:R-:W2:Y:S01]  /*6180*/  LDC.64 R10, c[0x0][0x628] ;  /* 0x00018a00ff0a7b82 */ /* 0x008ea20000000a00 */
[----:B------:R-:W-:Y:S01]  /*6190*/  ULDC UR4, c[0x0][0x150] ;  /* 0x0000540000047ab9 */ /* 0x000fe20000000800 */
[----:B------:R-:W-:Y:S01]  /*61a0*/  IMAD.MOV.U32 R8, RZ, RZ, R16 ;  /* 0x000000ffff087224 */ /* 0x000fe200078e0010 */
[----:B------:R-:W3:Y:S01]  /*61b0*/  S2R R24, SR_CTAID.Y ;  /* 0x0000000000187919 */ /* 0x000ee20000002600 */
[----:B------:R-:W-:-:S04]  /*61c0*/  IMAD.MOV.U32 R9, RZ, RZ, R17 ;  /* 0x000000ffff097224 */ /* 0x000fc800078e0011 */
[----:B------:R-:W0:Y:S08]  /*61d0*/  LDC R21, c[0x0][0x144] ;  /* 0x00005100ff157b82 */ /* 0x000e300000000800 */
[----:B------:R-:W0:Y:S08]  /*61e0*/  LDC R0, c[0x0][0x630] ;  /* 0x00018c00ff007b82 */ /* 0x000e300000000800 */
[----:B------:R-:W0:Y:S01]  /*61f0*/  LDC.64 R14, c[0x0][0x620] ;  /* 0x00018800ff0e7b82 */ /* 0x000e220000000a00 */
[----:B--2---:R-:W-:-:S04]  /*6200*/  ISETP.NE.U32.AND P0, PT, R10, RZ, PT ;  /* 0x000000ff0a00720c */ /* 0x004fc80003f05070 */
[----:B------:R-:W-:Y:S02]  /*6210*/  ISETP.NE.AND.EX P0, PT, R11, RZ, PT, P0 ;  /* 0x000000ff0b00720c */ /* 0x000fe40003f05300 */
[----:B-1----:R-:W-:-:S05]  /*6220*/  I2FP.F32.U32 R3, R12 ;  /* 0x0000000c00037245 */ /* 0x002fca0000201000 */
[----:B------:R-:W-:-:S04]  /*6230*/  FMUL R3, R3, UR4 ;  /* 0x0000000403037c20 */ /* 0x000fc80008400000 */
[----:B------:R1:W2:Y:S02]  /*6240*/  F2I.U32.TRUNC.NTZ R20, R3 ;  /* 0x0000000300147305 */ /* 0x0002a4000020f000 */
[----:B---3--:R-:W-:Y:S05]  /*6250*/  @!P0 BRA `(.L_x_160) ;  /* 0x0000000000288947 */ /* 0x008fea0003800000 */
[----:B-1----:R-:W1:Y:S02]  /*6260*/  LDC R3, c[0x0][0x634] ;  /* 0x00018d00ff037b82 */ /* 0x002e640000000800 */
[----:B-1----:R-:W-:-:S05]  /*6270*/  IADD3 R3, P0, R16, R3, RZ ;  /* 0x0000000310037210 */ /* 0x002fca0007f1e0ff */
[----:B------:R-:W-:-:S04]  /*6280*/  IMAD.X R13, RZ, RZ, R17, P0 ;  /* 0x000000ffff0d7224 */ /* 0x000fc800000e0611 */
[----:B------:R-:W-:-:S04]  /*6290*/  IMAD.WIDE.U32 R4, R13, R10, RZ ;  /* 0x0000000a0d047225 */ /* 0x000fc800078e00ff */
[----:B0-----:R-:W-:-:S04]  /*62a0*/  IMAD.WIDE.U32 R6, P0, R3, R11, R4 ;  /* 0x0000000b03067225 */ /* 0x001fc80007800004 */
[----:B------:R-:W-:-:S04]  /*62b0*/  IMAD.WIDE.U32 R4, R3, R10, RZ ;  /* 0x0000000a03047225 */ /* 0x000fc800078e00ff */
[----:B------:R-:W-:Y:S01]  /*62c0*/  IMAD.X R9, RZ, RZ, RZ, P0 ;  /* 0x000000ffff097224 */ /* 0x000fe200000e06ff */
[----:B------:R-:W-:Y:S01]  /*62d0*/  IADD3 RZ, P0, R5, R6, RZ ;  /* 0x0000000605ff7210 */ /* 0x000fe20007f1e0ff */
[----:B------:R-:W-:-:S04]  /*62e0*/  IMAD.MOV.U32 R8, RZ, RZ, R7 ;  /* 0x000000ffff087224 */ /* 0x000fc800078e0007 */
[----:B------:R-:W-:-:S08]  /*62f0*/  IMAD.WIDE.U32.X R8, R13, R11, R8, P0 ;  /* 0x0000000b0d087225 */ /* 0x000fd000000e0408 */
.L_x_160:
[----:B------:R-:W3:Y:S01]  /*6300*/  LDC.64 R28, c[0x0][0x640] ;  /* 0x00019000ff1c7b82 */ /* 0x000ee20000000a00 */
[-CC-:B0-----:R-:W-:Y:S01]  /*6310*/  SHF.R.U64 R89, R8, R0.reuse, R9.reuse ;  /* 0x0000000008597219 */ /* 0x181fe20000001209 */
[----:B--2---:R-:W-:Y:S01]  /*6320*/  IMAD.MOV R20, RZ, RZ, -R20 ;  /* 0x000000ffff147224 */ /* 0x004fe200078e0a14 */
[----:B------:R-:W-:Y:S01]  /*6330*/  SHF.R.U32.HI R0, RZ, R0, R9 ;  /* 0x00000000ff007219 */ /* 0x000fe20000011609 */
[----:B------:R-:W-:Y:S01]  /*6340*/  ULDC UR4, c[0x0][0x154] ;  /* 0x0000550000047ab9 */ /* 0x000fe20000000800 */
[----:B-1----:R-:W-:Y:S01]  /*6350*/  IADD3 R3, P0, RZ, -R89, RZ ;  /* 0x80000059ff037210 */ /* 0x002fe20007f1e0ff */
[----:B------:R-:W-:Y:S02]  /*6360*/  IMAD R21, R21, R20, R12 ;  /* 0x0000001415157224 */ /* 0x000fe400078e020c */
[----:B------:R-:W0:Y:S01]  /*6370*/  LDC R6, c[0x0][0x618] ;  /* 0x00018600ff067b82 */ /* 0x000e220000000800 */
[----:B------:R-:W-:Y:S02]  /*6380*/  IMAD.MOV.U32 R7, RZ, RZ, 0x1 ;  /* 0x00000001ff077424 */ /* 0x000fe400078e00ff */
[----:B------:R-:W-:-:S04]  /*6390*/  IMAD.X R5, RZ, RZ, ~R0, P0 ;  /* 0x000000ffff057224 */ /* 0x000fc800000e0e00 */
[-C--:B------:R-:W-:Y:S01]  /*63a0*/  IMAD R0, R5, R14.reuse, RZ ;  /* 0x0000000e05007224 */ /* 0x080fe200078e02ff */
[----:B------:R-:W1:Y:S01]  /*63b0*/  LDC R8, c[0x0][0x608] ;  /* 0x00018200ff087b82 */ /* 0x000e620000000800 */
[----:B------:R-:W-:-:S04]  /*63c0*/  IMAD.WIDE.U32 R4, R3, R14, R16 ;  /* 0x0000000e03047225 */ /* 0x000fc800078e0010 */
[----:B------:R-:W-:Y:S01]  /*63d0*/  IMAD R3, R3, R15, R0 ;  /* 0x0000000f03037224 */ /* 0x000fe200078e0200 */
[----:B------:R-:W-:Y:S02]  /*63e0*/  I2FP.F32.U32 R0, R24 ;  /* 0x0000001800007245 */ /* 0x000fe40000201000 */
[----:B------:R-:W2:Y:S01]  /*63f0*/  LDC R26, c[0x0][0x658] ;  /* 0x00019600ff1a7b82 */ /* 0x000ea20000000800 */
[----:B------:R-:W-:Y:S01]  /*6400*/  IMAD.IADD R3, R5, 0x1, R3 ;  /* 0x0000000105037824 */ /* 0x000fe200078e0203 */
[----:B---3--:R-:W-:Y:S01]  /*6410*/  ISETP.NE.U32.AND P0, PT, R28, RZ, PT ;  /* 0x000000ff1c00720c */ /* 0x008fe20003f05070 */
[----:B------:R-:W-:Y:S01]  /*6420*/  FMUL R0, R0, UR4 ;  /* 0x0000000400007c20 */ /* 0x000fe20008400000 */
[----:B------:R-:W-:Y:S02]  /*6430*/  MOV R5, 0xffffffff ;  /* 0xffffffff00057802 */ /* 0x000fe40000000f00 */
[----:B------:R-:W-:Y:S01]  /*6440*/  ISETP.NE.AND.EX P0, PT, R29, RZ, PT, P0 ;  /* 0x000000ff1d00720c */ /* 0x000fe20003f05300 */
[----:B------:R3:W2:Y:S01]  /*6450*/  F2I.U32.TRUNC.NTZ R13, R0 ;  /* 0x00000000000d7305 */ /* 0x0006a2000020f000 */
[----:B------:R-:W3:Y:S01]  /*6460*/  LDC R15, c[0x0][0x148] ;  /* 0x00005200ff0f7b82 */ /* 0x000ee20000000800 */
[----:B0-----:R-:W-:-:S02]  /*6470*/  SHF.R.U64 R12, R4, R6, R3 ;  /* 0x00000006040c7219 */ /* 0x001fc40000001203 */
[----:B------:R-:W-:-:S05]  /*6480*/  SHF.R.U32.HI R3, RZ, R6, R3 ;  /* 0x00000006ff037219 */ /* 0x000fca0000011603 */
[----:B------:R-:W0:Y:S01]  /*6490*/  LDC R20, c[0x0][0x600] ;  /* 0x00018000ff147b82 */ /* 0x000e220000000800 */
[-CC-:B-1----:R-:W-:Y:S02]  /*64a0*/  SHF.R.U64 R10, R12, R8.reuse, R3.reuse ;  /* 0x000000080c0a7219 */ /* 0x182fe40000001203 */
[----:B------:R-:W-:-:S05]  /*64b0*/  SHF.R.U32.HI R3, RZ, R8, R3 ;  /* 0x00000008ff037219 */ /* 0x000fca0000011603 */
[----:B------:R-:W1:Y:S01]  /*64c0*/  LDC R27, c[0x0][0x648] ;  /* 0x00019200ff1b7b82 */ /* 0x000e620000000800 */
[-C--:B--2---:R-:W-:Y:S02]  /*64d0*/  SHF.L.U32 R4, R5, R26.reuse, RZ ;  /* 0x0000001a05047219 */ /* 0x084fe400000006ff */
[-CC-:B------:R-:W-:Y:S02]  /*64e0*/  SHF.R.U64 R14, R10, R26.reuse, R3.reuse ;  /* 0x0000001a0a0e7219 */ /* 0x180fe40000001203 */
[----:B------:R-:W-:Y:S02]  /*64f0*/  SHF.R.U32.HI R5, RZ, R26, R3 ;  /* 0x0000001aff057219 */ /* 0x000fe40000011603 */
[----:B------:R-:W-:Y:S01]  /*6500*/  LOP3.LUT R25, RZ, R4, RZ, 0x33, !PT ;  /* 0x00000004ff197212 */ /* 0x000fe200078e33ff */
[----:B------:R-:W2:Y:S01]  /*6510*/  LDC R30, c[0x0][0x638] ;  /* 0x00018e00ff1e7b82 */ /* 0x000ea20000000800 */
[----:B------:R-:W-:Y:S01]  /*6520*/  SHF.L.U32 R26, R7, R26, RZ ;  /* 0x0000001a071a7219 */ /* 0x000fe200000006ff */
[----:B------:R-:W-:-:S06]  /*6530*/  IMAD.MOV.U32 R4, RZ, RZ, R14 ;  /* 0x000000ffff047224 */ /* 0x000fcc00078e000e */
[----:B------:R-:W0:Y:S01]  /*6540*/  LDC R31, c[0x0][0x610] ;  /* 0x00018400ff1f7b82 */ /* 0x000e220000000800 */
[----:B------:R-:W-:Y:S05]  /*6550*/  @!P0 BRA `(.L_x_161) ;  /* 0x0000000000288947 */ /* 0x000fea0003800000 */
[----:B------:R-:W4:Y:S02]  /*6560*/  LDC R3, c[0x0][0x64c] ;  /* 0x00019300ff037b82 */ /* 0x000f240000000800 */
[----:B----4-:R-:W-:-:S05]  /*6570*/  IADD3 R3, P0, R14, R3, RZ ;  /* 0x000000030e037210 */ /* 0x010fca0007f1e0ff */
        /* <DEDUP_REMOVED lines=8> */
.L_x_161:
[----:B------:R-:W-:Y:S01]  /*6600*/  ISETP.NE.AND P0, PT, R2, 0x1, PT ;  /* 0x000000010200780c */ /* 0x000fe20003f05270 */
[----:B0-----:R-:W-:Y:S01]  /*6610*/  VIADD R7, R20, 0xffffffff ;  /* 0xffffffff14077836 */ /* 0x001fe20000000000 */
[----:B-1-3--:R-:W-:Y:S01]  /*6620*/  SHF.R.U64 R0, R4, R27, R5 ;  /* 0x0000001b04007219 */ /* 0x00afe20000001205 */
[----:B------:R-:W-:Y:S01]  /*6630*/  IMAD.MOV R13, RZ, RZ, -R13 ;  /* 0x000000ffff0d7224 */ /* 0x000fe200078e0a0d */
[----:B------:R-:W-:Y:S01]  /*6640*/  LOP3.LUT R5, R10, R25, RZ, 0xc0, !PT ;  /* 0x000000190a057212 */ /* 0x000fe200078ec0ff */
[----:B------:R-:W-:Y:S01]  /*6650*/  IMAD.MOV.U32 R4, RZ, RZ, 0x1 ;  /* 0x00000001ff047424 */ /* 0x000fe200078e00ff */
[----:B------:R-:W-:Y:S01]  /*6660*/  LOP3.LUT R12, R12, R7, RZ, 0xc0, !PT ;  /* 0x000000070c0c7212 */ /* 0x000fe200078ec0ff */
[----:B------:R-:W-:Y:S02]  /*6670*/  IMAD.MOV R3, RZ, RZ, -R0 ;  /* 0x000000ffff037224 */ /* 0x000fe400078e0a00 */
[----:B------:R-:W-:Y:S02]  /*6680*/  IMAD R0, R26, R0, R5 ;  /* 0x000000001a007224 */ /* 0x000fe400078e0205 */
[----:B--2---:R-:W-:-:S02]  /*6690*/  IMAD R3, R3, R30, R14 ;  /* 0x0000001e03037224 */ /* 0x004fc400078e020e */
[----:B------:R-:W-:Y:S02]  /*66a0*/  @P0 IMAD R21, R15, R13, R24 ;  /* 0x0000000d0f150224 */ /* 0x000fe400078e0218 */
[----:B------:R-:W-:Y:S01]  /*66b0*/  IMAD R5, R3, R20, R12 ;  /* 0x0000001403057224 */ /* 0x000fe200078e020c */
[----:B------:R-:W-:Y:S01]  /*66c0*/  PRMT R3, R4, 0x7610, R3 ;  /* 0x0000761004037816 */ /* 0x000fe20000000003 */
[----:B------:R-:W-:-:S05]  /*66d0*/  IMAD R0, R0, R31, R21 ;  /* 0x0000001f00007224 */ /* 0x000fca00078e0215 */
[----:B------:R-:W-:Y:S02]  /*66e0*/  SEL R92, R5, R0, !P0 ;  /* 0x00000000055c7207 */ /* 0x000fe40004000000 */
[----:B------:R-:W-:-:S07]  /*66f0*/  SEL R0, R0, R5, !P0 ;  /* 0x0000000500007207 */ /* 0x000fce0004000000 */
.L_x_159:
[----:B------:R-:W-:Y:S01]  /*6700*/  LOP3.LUT P0, RZ, R3, 0xff, RZ, 0xc0, !PT ;  /* 0x000000ff03ff7812 */ /* 0x000fe2000780c0ff */
[----:B------:R-:W-:-:S12]  /*6710*/  IMAD.MOV.U32 R94, RZ, RZ, R0 ;  /* 0x000000ffff5e7224 */ /* 0x000fd800078e0000 */
[----:B------:R-:W-:Y:S05]  /*6720*/  @P0 BRA `(.L_x_162) ;  /* 0xffffffa800c40947 */ /* 0x000fea000383ffff */
[----:B------:R-:W-:Y:S05]  /*6730*/  EXIT ;  /* 0x000000000000794d */ /* 0x000fea0003800000 */
.L_x_7:
[----:B------:R-:W-:Y:S01]  /*6740*/  ULDC.64 UR4, c[0x0][0x650] ;  /* 0x0001940000047ab9 */ /* 0x000fe20000000a00 */
[----:B------:R-:W-:Y:S01]  /*6750*/  PRMT R8, RZ, 0x7610, R8 ;  /* 0x00007610ff087816 */ /* 0x000fe20000000008 */
[----:B------:R-:W-:Y:S01]  /*6760*/  IMAD.MOV.U32 R20, RZ, RZ, -0x1 ;  /* 0xffffffffff147424 */ /* 0x000fe200078e00ff */
[----:B------:R-:W-:Y:S01]  /*6770*/  ISETP.GE.U32.AND P0, PT, R16, UR4, PT ;  /* 0x0000000410007c0c */ /* 0x000fe2000bf06070 */
[----:B------:R-:W-:Y:S01]  /*6780*/  IMAD.MOV.U32 R6, RZ, RZ, -0x1 ;  /* 0xffffffffff067424 */ /* 0x000fe200078e00ff */
[----:B------:R-:W-:Y:S02]  /*6790*/  MOV R21, 0xffffffff ;  /* 0xffffffff00157802 */ /* 0x000fe40000000f00 */
[----:B------:R-:W-:-:S13]  /*67a0*/  ISETP.GE.U32.AND.EX P0, PT, R17, UR5, PT, P0 ;  /* 0x0000000511007c0c */ /* 0x000fda000bf06100 */
[----:B------:R-:W-:Y:S05]  /*67b0*/  @P0 BRA `(.L_x_163) ;  /* 0x0000000400280947 */ /* 0x000fea0003800000 */
[----:B------:R-:W0:Y:S01]  /*67c0*/  LDC.64 R14, c[0x0][0x628] ;  /* 0x00018a00ff0e7b82 */ /* 0x000e220000000a00 */
[----:B------:R-:W-:Y:S02]  /*67d0*/  IMAD.MOV.U32 R12, RZ, RZ, R16 ;  /* 0x000000ffff0c7224 */ /* 0x000fe400078e0010 */
[----:B------:R-:W-:-:S05]  /*67e0*/  IMAD.MOV.U32 R13, RZ, RZ, R17 ;  /* 0x000000ffff0d7224 */ /* 0x000fca00078e0011 */
        /* <DEDUP_REMOVED lines=15> */
.L_x_164:
[----:B------:R-:W0:Y:S01]  /*68e0*/  LDC.64 R28, c[0x0][0x640] ;  /* 0x00019000ff1c7b82 */ /* 0x000e220000000a00 */
[-CC-:B------:R-:W-:Y:S02]  /*68f0*/  SHF.R.U64 R22, R12, R6.reuse, R13.reuse ;  /* 0x000000060c167219 */ /* 0x180fe4000000120d */
[----:B------:R-:W-:Y:S02]  /*6900*/  SHF.R.U32.HI R6, RZ, R6, R13 ;  /* 0x00000006ff067219 */ /* 0x000fe4000001160d */
[----:B------:R-:W-:Y:S02]  /*6910*/  IADD3 R11, P0, RZ, -R22, RZ ;  /* 0x80000016ff0b7210 */ /* 0x000fe40007f1e0ff */
[----:B------:R-:W-:Y:S01]  /*6920*/  MOV R30, 0x1 ;  /* 0x00000001001e7802 */ /* 0x000fe20000000f00 */
[----:B------:R-:W1:Y:S02]  /*6930*/  LDC R10, c[0x0][0x618] ;  /* 0x00018600ff0a7b82 */ /* 0x000e640000000800 */
[----:B------:R-:W-:-:S04]  /*6940*/  IMAD.X R9, RZ, RZ, ~R6, P0 ;  /* 0x000000ffff097224 */ /* 0x000fc800000e0e06 */
[-C--:B------:R-:W-:Y:S02]  /*6950*/  IMAD R6, R9, R26.reuse, RZ ;  /* 0x0000001a09067224 */ /* 0x080fe400078e02ff */
[----:B------:R-:W2:Y:S01]  /*6960*/  LDC R12, c[0x0][0x608] ;  /* 0x00018200ff0c7b82 */ /* 0x000ea20000000800 */
[----:B------:R-:W-:-:S04]  /*6970*/  IMAD.WIDE.U32 R8, R11, R26, R16 ;  /* 0x0000001a0b087225 */ /* 0x000fc800078e0010 */
[----:B------:R-:W-:-:S03]  /*6980*/  IMAD R11, R11, R27, R6 ;  /* 0x0000001b0b0b7224 */ /* 0x000fc600078e0206 */
[----:B------:R-:W3:Y:S01]  /*6990*/  LDC R25, c[0x0][0x658] ;  /* 0x00019600ff197b82 */ /* 0x000ee20000000800 */
[----:B------:R-:W-:Y:S01]  /*69a0*/  IMAD.IADD R9, R9, 0x1, R11 ;  /* 0x0000000109097824 */ /* 0x000fe200078e020b */
[----:B0-----:R-:W-:-:S04]  /*69b0*/  ISETP.NE.U32.AND P0, PT, R28, RZ, PT ;  /* 0x000000ff1c00720c */ /* 0x001fc80003f05070 */
[----:B------:R-:W-:Y:S02]  /*69c0*/  ISETP.NE.AND.EX P0, PT, R29, RZ, PT, P0 ;  /* 0x000000ff1d00720c */ /* 0x000fe40003f05300 */
[----:B------:R-:W0:Y:S01]  /*69d0*/  LDC R20, c[0x0][0x600] ;  /* 0x00018000ff147b82 */ /* 0x000e220000000800 */
[-CC-:B-1----:R-:W-:Y:S01]  /*69e0*/  SHF.R.U64 R14, R8, R10.reuse, R9.reuse ;  /* 0x0000000a080e7219 */ /* 0x182fe20000001209 */
[----:B------:R-:W-:Y:S01]  /*69f0*/  IMAD.MOV.U32 R8, RZ, RZ, -0x1 ;  /* 0xffffffffff087424 */ /* 0x000fe200078e00ff */
[----:B------:R-:W-:-:S05]  /*6a00*/  SHF.R.U32.HI R9, RZ, R10, R9 ;  /* 0x0000000aff097219 */ /* 0x000fca0000011609 */
[----:B------:R-:W1:Y:S01]  /*6a10*/  LDC R26, c[0x0][0x648] ;  /* 0x00019200ff1a7b82 */ /* 0x000e620000000800 */
[-CC-:B--2---:R-:W-:Y:S02]  /*6a20*/  SHF.R.U64 R21, R14, R12.reuse, R9.reuse ;  /* 0x0000000c0e157219 */ /* 0x184fe40000001209 */
[----:B------:R-:W-:-:S05]  /*6a30*/  SHF.R.U32.HI R6, RZ, R12, R9 ;  /* 0x0000000cff067219 */ /* 0x000fca0000011609 */
[----:B------:R-:W2:Y:S01]  /*6a40*/  LDC R27, c[0x0][0x638] ;  /* 0x00018e00ff1b7b82 */ /* 0x000ea20000000800 */
[-C--:B---3--:R-:W-:Y:S02]  /*6a50*/  SHF.L.U32 R8, R8, R25.reuse, RZ ;  /* 0x0000001908087219 */ /* 0x088fe400000006ff */
[-CC-:B------:R-:W-:Y:S02]  /*6a60*/  SHF.R.U64 R23, R21, R25.reuse, R6.reuse ;  /* 0x0000001915177219 */ /* 0x180fe40000001206 */
[----:B------:R-:W-:Y:S02]  /*6a70*/  LOP3.LUT R32, RZ, R8, RZ, 0x33, !PT ;  /* 0x00000008ff207212 */ /* 0x000fe400078e33ff */
[----:B------:R-:W-:Y:S01]  /*6a80*/  SHF.R.U32.HI R9, RZ, R25, R6 ;  /* 0x00000019ff097219 */ /* 0x000fe20000011606 */
[----:B------:R-:W3:Y:S01]  /*6a90*/  LDC R31, c[0x0][0x610] ;  /* 0x00018400ff1f7b82 */ /* 0x000ee20000000800 */
[----:B------:R-:W-:Y:S01]  /*6aa0*/  IMAD.MOV.U32 R8, RZ, RZ, R23 ;  /* 0x000000ffff087224 */ /* 0x000fe200078e0017 */
[----:B------:R-:W-:Y:S06]  /*6ab0*/  @!P0 BRA `(.L_x_165) ;  /* 0x0000000000288947 */ /* 0x000fec0003800000 */
        /* <DEDUP_REMOVED lines=10> */
.L_x_165:
[----:B------:R-:W-:Y:S02]  /*6b60*/  ISETP.NE.AND P0, PT, R2, 0x1, PT ;  /* 0x000000010200780c */ /* 0x000fe40003f05270 */
[----:B-1----:R-:W-:Y:S01]  /*6b70*/  SHF.R.U64 R6, R8, R26, R9 ;  /* 0x0000001a08067219 */ /* 0x002fe20000001209 */
[----:B0-----:R-:W-:Y:S01]  /*6b80*/  VIADD R9, R20, 0xffffffff ;  /* 0xffffffff14097836 */ /* 0x001fe20000000000 */
[----:B------:R-:W-:Y:S02]  /*6b90*/  SHF.L.U32 R30, R30, R25, RZ ;  /* 0x000000191e1e7219 */ /* 0x000fe400000006ff */
[----:B------:R-:W-:Y:S01]  /*6ba0*/  LOP3.LUT R5, R21, R32, RZ, 0xc0, !PT ;  /* 0x0000002015057212 */ /* 0x000fe200078ec0ff */
[----:B------:R-:W-:-:S04]  /*6bb0*/  IMAD.MOV R8, RZ, RZ, -R6 ;  /* 0x000000ffff087224 */ /* 0x000fc800078e0a06 */
[----:B------:R-:W-:Y:S01]  /*6bc0*/  IMAD R6, R30, R6, R5 ;  /* 0x000000061e067224 */ /* 0x000fe200078e0205 */
[----:B------:R-:W-:Y:S01]  /*6bd0*/  LOP3.LUT R5, R14, R9, RZ, 0xc0, !PT ;  /* 0x000000090e057212 */ /* 0x000fe200078ec0ff */
[----:B------:R-:W-:Y:S02]  /*6be0*/  @P0 IMAD R3, R7, R24, R4 ;  /* 0x0000001807030224 */ /* 0x000fe400078e0204 */
[----:B--2---:R-:W-:Y:S02]  /*6bf0*/  IMAD R4, R8, R27, R23 ;  /* 0x0000001b08047224 */ /* 0x004fe400078e0217 */
[----:B---3--:R-:W-:Y:S02]  /*6c00*/  IMAD R3, R6, R31, R3 ;  /* 0x0000001f06037224 */ /* 0x008fe400078e0203 */
[----:B------:R-:W-:Y:S02]  /*6c10*/  IMAD R4, R4, R20, R5 ;  /* 0x0000001404047224 */ /* 0x000fe400078e0205 */
[----:B------:R-:W-:-:S02]  /*6c20*/  IMAD.MOV.U32 R8, RZ, RZ, 0x1 ;  /* 0x00000001ff087424 */ /* 0x000fc400078e00ff */
[----:B------:R-:W-:Y:S01]  /*6c30*/  IMAD.MOV.U32 R6, RZ, RZ, R22 ;  /* 0x000000ffff067224 */ /* 0x000fe200078e0016 */
[----:B------:R-:W-:Y:S02]  /*6c40*/  SEL R20, R4, R3, !P0 ;  /* 0x0000000304147207 */ /* 0x000fe40004000000 */
[----:B------:R-:W-:-:S07]  /*6c50*/  SEL R21, R3, R4, !P0 ;  /* 0x0000000403157207 */ /* 0x000fce0004000000 */
.L_x_163:
[----:B------:R-:W-:-:S08]  /*6c60*/  NOP ;  /* 0x0000000000007918 */ /* 0x000fd00000000000 */
[----:B------:R-:W0:-:S00]  /*6c70*/  USETMAXREG.DEALLOC.CTAPOOL 0x28 ;  /* 0x00000028000079c8 */ /* 0x000e0000080e0500 */
[----:B0-----:R-:W-:-:S13]  /*6c80*/  ISETP.NE.AND P0, PT, R0, RZ, PT ;  /* 0x000000ff0000720c */ /* 0x001fda0003f05270 */
[----:B------:R-:W-:Y:S05]  /*6c90*/  @P0 EXIT ;  /* 0x000000000000094d */ /* 0x000fea0003800000 */
[----:B------:R-:W-:Y:S01]  /*6ca0*/  LOP3.LUT P0, RZ, R8, 0xff, RZ, 0xc0, !PT ;  /* 0x000000ff08ff7812 */ /* 0x000fe2000780c0ff */
[----:B------:R-:W-:Y:S02]  /*6cb0*/  IMAD.MOV.U32 R0, RZ, RZ, 0x1 ;  /* 0x00000001ff007424 */ /* 0x000fe400078e00ff */
[----:B------:R-:W-:-:S10]  /*6cc0*/  IMAD.MOV.U32 R3, RZ, RZ, RZ ;  /* 0x000000ffff037224 */ /* 0x000fd400078e00ff */
[----:B------:R-:W-:Y:S05]  /*6cd0*/  @!P0 BRA `(.L_x_166) ;  /* 0x0000000c00448947 */ /* 0x000fea0003800000 */
[----:B------:R-:W0:Y:S01]  /*6ce0*/  LDC R0, c[0x0][0x28c] ;  /* 0x0000a300ff007b82 */ /* 0x000e220000000800 */
[----:B------:R-:W1:Y:S01]  /*6cf0*/  S2R R12, SR_CgaCtaId ;  /* 0x00000000000c7919 */ /* 0x000e620000008800 */
[----:B------:R-:W-:Y:S01]  /*6d00*/  ULDC UR5, c[0x0][0x600] ;  /* 0x0001800000057ab9 */ /* 0x000fe20000000800 */
[----:B------:R-:W-:Y:S01]  /*6d10*/  ULDC UR4, c[0x0][0xc] ;  /* 0x0000030000047ab9 */ /* 0x000fe20000000800 */
[----:B------:R-:W-:Y:S01]  /*6d20*/  UIADD3 UR16, UR5, -0x1, URZ ;  /* 0xffffffff05107890 */ /* 0x000fe2000fffe03f */
[----:B------:R-:W-:Y:S01]  /*6d30*/  BSSY B0, `(.L_x_166) ;  /* 0x00000cb000007945 */ /* 0x000fe20003800000 */
[----:B------:R-:W-:Y:S01]  /*6d40*/  ULDC UR6, c[0x0][0x658] ;  /* 0x0001960000067ab9 */ /* 0x000fe20000000800 */
[----:B------:R-:W-:Y:S01]  /*6d50*/  ULDC UR5, c[0x0][0x10] ;  /* 0x0000040000057ab9 */ /* 0x000fe20000000800 */
[----:B------:R-:W-:Y:S01]  /*6d60*/  UMOV UR7, 0xffffffff ;  /* 0xffffffff00077882 */ /* 0x000fe20000000000 */
[----:B------:R-:W-:Y:S01]  /*6d70*/  UMOV UR8, 0x1 ;  /* 0x0000000100087882 */ /* 0x000fe20000000000 */
[----:B------:R-:W-:Y:S01]  /*6d80*/  UIMAD.WIDE.U32 UR4, UR4, UR5, URZ ;  /* 0x00000005040472a5 */ /* 0x000fe2000f8e003f */
[----:B------:R-:W-:Y:S01]  /*6d90*/  IMAD.MOV.U32 R9, RZ, RZ, 0x1 ;  /* 0x00000001ff097424 */ /* 0x000fe200078e00ff */
[----:B------:R-:W-:Y:S01]  /*6da0*/  USHF.L.U32 UR7, UR7, UR6, URZ ;  /* 0x0000000607077299 */ /* 0x000fe2000800063f */
[----:B------:R-:W-:Y:S01]  /*6db0*/  LOP3.LUT R8, R19, 0x2, RZ, 0xfc, !PT ;  /* 0x0000000213087812 */ /* 0x000fe200078efcff */
[----:B------:R-:W-:-:S02]  /*6dc0*/  USHF.L.U32 UR18, UR8, UR6, URZ ;  /* 0x0000000608127299 */ /* 0x000fc4000800063f */
[----:B------:R-:W-:Y:S01]  /*6dd0*/  ULOP3.LUT UR17, URZ, UR7, URZ, 0x33, !UPT ;  /* 0x000000073f117292 */ /* 0x000fe2000f8e333f */
[----:B------:R-:W-:Y:S01]  /*6de0*/  ULDC UR6, c[0x0][0x14] ;  /* 0x0000050000067ab9 */ /* 0x000fe20000000800 */
[----:B------:R-:W-:Y:S01]  /*6df0*/  ULDC.64 UR22, c[0x0][0x198] ;  /* 0x0000660000167ab9 */ /* 0x000fe20000000a00 */
[----:B------:R-:W-:Y:S02]  /*6e00*/  UIMAD.WIDE.U32 UR20, UR4, UR6, URZ ;  /* 0x00000006041472a5 */ /* 0x000fe4000f8e003f */
[----:B------:R-:W-:Y:S01]  /*6e10*/  UIMAD UR13, UR5, UR6, URZ ;  /* 0x00000006050d72a4 */ /* 0x000fe2000f8e023f */
[----:B0-----:R-:W-:-:S03]  /*6e20*/  IADD3 R0, R0, 0x1f, RZ ;  /* 0x0000001f00007810 */ /* 0x001fc60007ffe0ff */
[----:B------:R-:W-:Y:S01]  /*6e30*/  UIADD3 UR13, UR21, UR13, URZ ;  /* 0x0000000d150d7290 */ /* 0x000fe2000fffe03f */
[----:B------:R-:W-:-:S04]  /*6e40*/  SHF.R.S32.HI R3, RZ, 0x1f, R0 ;  /* 0x0000001fff037819 */ /* 0x000fc80000011400 */
[----:B------:R-:W-:Y:S01]  /*6e50*/  LEA.HI R10, R3, R0, RZ, 0x5 ;  /* 0x00000000030a7211 */ /* 0x000fe200078f28ff */
[C---:B-1----:R-:W-:Y:S02]  /*6e60*/  IMAD.SHL.U32 R11, R12.reuse, 0x10, RZ ;  /* 0x000000100c0b7824 */ /* 0x042fe400078e00ff */
[----:B------:R-:W-:Y:S01]  /*6e70*/  IMAD.SHL.U32 R12, R12, 0x200, RZ ;  /* 0x000002000c0c7824 */ /* 0x000fe200078e00ff */
[----:B------:R-:W-:Y:S01]  /*6e80*/  SHF.R.S32.HI R10, RZ, 0x5, R10 ;  /* 0x00000005ff0a7819 */ /* 0x000fe2000001140a */
[----:B------:R-:W-:Y:S01]  /*6e90*/  IMAD.MOV.U32 R0, RZ, RZ, 0x1 ;  /* 0x00000001ff007424 */ /* 0x000fe200078e00ff */
[----:B------:R-:W-:Y:S01]  /*6ea0*/  LOP3.LUT R11, R11, 0x30, RZ, 0xc0, !PT ;  /* 0x000000300b0b7812 */ /* 0x000fe200078ec0ff */
[----:B------:R-:W-:Y:S01]  /*6eb0*/  IMAD.MOV.U32 R3, RZ, RZ, RZ ;  /* 0x000000ffff037224 */ /* 0x000fe200078e00ff */
[----:B------:R-:W-:Y:S01]  /*6ec0*/  LOP3.LUT R12, R12, 0x600, RZ, 0xc0, !PT ;  /* 0x000006000c0c7812 */ /* 0x000fe200078ec0ff */
[----:B------:R-:W-:-:S07]  /*6ed0*/  VIADD R13, R10, 0x1 ;  /* 0x000000010a0d7836 */ /* 0x000fce0000000000 */
.L_x_177:
[----:B------:R-:W-:-:S03]  /*6ee0*/  UMOV UR4, 0xffffffff ;  /* 0xffffffff00047882 */ /* 0x000fc60000000000 */
[----:B------:R-:W-:Y:S05]  /*6ef0*/  BRA.DIV UR4, `(.L_x_167) ;  /* 0x0000000e04c87947 */ /* 0x000fea000b800000 */
[----:B------:R-:W-:-:S13]  /*6f00*/  ELECT P6, URZ, PT ;  /* 0x00000000003f782f */ /* 0x000fda00038c0000 */
.L_x_189:
[----:B------:R-:W0:Y:S01]  /*6f10*/  LDC R4, c[0x0][0x28c] ;  /* 0x0000a300ff047b82 */ /* 0x000e220000000800 */
[----:B------:R-:W-:Y:S01]  /*6f20*/  BSSY B1, `(.L_x_168) ;  /* 0x0000038000017945 */ /* 0x000fe20003800000 */
[----:B0-----:R-:W-:-:S13]  /*6f30*/  ISETP.LT.OR P6, PT, R4, 0x1, !P6 ;  /* 0x000000010400780c */ /* 0x001fda00077c1670 */
[----:B------:R-:W-:Y:S05]  /*6f40*/  @P6 BRA `(.L_x_169) ;  /* 0x0000000000d46947 */ /* 0x000fea0003800000 */
[----:B------:R-:W-:Y:S01]  /*6f50*/  IMAD.SHL.U32 R21, R21, 0x100, RZ ;  /* 0x0000010015157824 */ /* 0x000fe200078e00ff */
[----:B------:R-:W-:Y:S01]  /*6f60*/  MOV R5, R0 ;  /* 0x0000000000057202 */ /* 0x000fe20000000f00 */
[----:B------:R-:W-:Y:S02]  /*6f70*/  IMAD R20, R20, 0x40, R11 ;  /* 0x0000004014147824 */ /* 0x000fe400078e020b */
[----:B------:R-:W-:Y:S02]  /*6f80*/  IMAD.MOV.U32 R24, RZ, RZ, RZ ;  /* 0x000000ffff187224 */ /* 0x000fe400078e00ff */
[----:B------:R-:W-:Y:S02]  /*6f90*/  IMAD.MOV.U32 R4, RZ, RZ, R13 ;  /* 0x000000ffff047224 */ /* 0x000fe400078e000d */
[----:B------:R-:W-:-:S07]  /*6fa0*/  IMAD.MOV.U32 R7, RZ, RZ, R3 ;  /* 0x000000ffff077224 */ /* 0x000fce00078e0003 */
.L_x_172:
[----:B------:R-:W0:Y:S01]  /*6fb0*/  S2R R15, SR_CgaCtaId ;  /* 0x00000000000f7919 */ /* 0x000e220000008800 */
[----:B------:R-:W-:Y:S02]  /*6fc0*/  MOV R14, 0x400 ;  /* 0x00000400000e7802 */ /* 0x000fe40000000f00 */
[----:B------:R-:W-:Y:S02]  /*6fd0*/  LOP3.LUT P1, RZ, R18, 0x7f, RZ, 0xc0, !PT ;  /* 0x0000007f12ff7812 */ /* 0x000fe4000782c0ff */
[----:B0-----:R-:W-:Y:S02]  /*6fe0*/  LEA R22, R15, R14, 0x18 ;  /* 0x0000000e0f167211 */ /* 0x001fe400078ec0ff */
[----:B------:R-:W-:-:S09]  /*6ff0*/  SHF.L.U32 R14, R5, 0x1f, RZ ;  /* 0x0000001f050e7819 */ /* 0x000fd200000006ff */
[----:B------:R-:W0:Y:S01]  /*7000*/  @!P1 LDC R15, c[0x0][0x500] ;  /* 0x00014000ff0f9b82 */ /* 0x000e220000000800 */
[----:B------:R-:W-:-:S04]  /*7010*/  IMAD R23, R7, 0x8, R22 ;  /* 0x0000000807177824 */ /* 0x000fc800078e0216 */
[----:B------:R-:W1:Y:S02]  /*7020*/  SYNCS.PHASECHK.TRANS64.TRYWAIT P0, [R23+URZ+0x28], R14 ;  /* 0x0000280e170075a7 */ /* 0x000e64000800017f */
[----:B-1----:R-:W-:Y:S05]  /*7030*/  @!P0 BRA `(.L_x_170) ;  /* 0x0000000c00988947 */ /* 0x002fea0003800000 */
.L_x_190:
[----:B-1----:R-:W-:Y:S01]  /*7040*/  PRMT R14, R8, 0x9910, RZ ;  /* 0x00009910080e7816 */ /* 0x002fe200000000ff */
[----:B0-----:R0:W-:Y:S03]  /*7050*/  @!P1 SYNCS.ARRIVE.TRANS64 RZ, [R23+URZ], R15 ;  /* 0x0000000f17ff99a7 */ /* 0x0011e6000800003f */
[----:B------:R-:W-:-:S13]  /*7060*/  ISETP.NE.AND P0, PT, R14, 0x2, PT ;  /* 0x000000020e00780c */ /* 0x000fda0003f05270 */
[----:B0-----:R-:W-:Y:S05]  /*7070*/  @P0 BRA `(.L_x_171) ;  /* 0x0000000000040947 */ /* 0x001fea0003800000 */
[----:B------:R-:W-:Y:S01]  /*7080*/  BPT.TRAP 0x1 ;  /* 0x000000040000795c */ /* 0x000fe20000300000 */
.L_x_171:
[----:B------:R-:W-:Y:S01]  /*7090*/  IMAD R14, R7, 0x800, R12 ;  /* 0x00000800070e7824 */ /* 0x000fe200078e020c */
[----:B------:R-:W-:Y:S01]  /*70a0*/  R2UR UR9, R23 ;  /* 0x00000000170972ca */ /* 0x000fe200000e0000 */
[--C-:B------:R-:W-:Y:S01]  /*70b0*/  IMAD R15, R7, 0x8000, R22.reuse ;  /* 0x00008000070f7824 */ /* 0x100fe200078e0216 */
[----:B------:R-:W-:Y:S01]  /*70c0*/  UIADD3 UR4, UP0, UR22, 0xf0, URZ ;  /* 0x000000f016047890 */ /* 0x000fe2000ff1e03f */
[----:B------:R-:W-:Y:S01]  /*70d0*/  IMAD R14, R14, 0x4, R22 ;  /* 0x000000040e0e7824 */ /* 0x000fe200078e0216 */
[----:B------:R-:W-:Y:S01]  /*70e0*/  R2UR UR11, R21 ;  /* 0x00000000150b72ca */ /* 0x000fe200000e0000 */
[----:B------:R-:W-:Y:S01]  /*70f0*/  VIADD R4, R4, 0xffffffff ;  /* 0xffffffff04047836 */ /* 0x000fe20000000000 */
[----:B------:R-:W-:Y:S01]  /*7100*/  R2UR UR5, R15 ;  /* 0x000000000f0572ca */ /* 0x000fe200000e0000 */
[----:B------:R-:W-:Y:S01]  /*7110*/  UIADD3 UR24, UP1, UR22, 0x1f0, URZ ;  /* 0x000001f016187890 */ /* 0x000fe2000ff3e03f */
[----:B------:R-:W-:Y:S01]  /*7120*/  R2UR UR8, R14 ;  /* 0x000000000e0872ca */ /* 0x000fe200000e0000 */
[----:B------:R-:W-:Y:S01]  /*7130*/  VIADD R7, R7, 0x1 ;  /* 0x0000000107077836 */ /* 0x000fe20000000000 */
[----:B------:R-:W-:Y:S01]  /*7140*/  R2UR UR10, R24 ;  /* 0x00000000180a72ca */ /* 0x000fe200000e0000 */
[----:B------:R-:W-:Y:S01]  /*7150*/  UIADD3.X UR25, URZ, UR23, URZ, UP1, !UPT ;  /* 0x000000173f197290 */ /* 0x000fe20008ffe43f */
[----:B------:R-:W-:Y:S01]  /*7160*/  R2UR UR12, R6 ;  /* 0x00000000060c72ca */ /* 0x000fe200000e0000 */
[----:B------:R-:W-:Y:S01]  /*7170*/  UMOV UR6, 0x0 ;  /* 0x0000000000067882 */ /* 0x000fe20000000000 */
[----:B------:R-:W-:Y:S01]  /*7180*/  R2UR UR19, R20 ;  /* 0x00000000141372ca */ /* 0x000fe200000e0000 */
[----:B------:R-:W-:Y:S01]  /*7190*/  UMOV UR7, 0x10000000 ;  /* 0x1000000000077882 */ /* 0x000fe20000000000 */
[----:B------:R-:W-:Y:S01]  /*71a0*/  ISETP.GT.AND P1, PT, R4, 0x1, PT ;  /* 0x000000010400780c */ /* 0x000fe20003f24270 */
[----:B------:R-:W-:Y:S01]  /*71b0*/  UMOV UR26, 0xf0000 ;  /* 0x000f0000001a7882 */ /* 0x000fe20000000000 */
[C---:B------:R-:W-:Y:S01]  /*71c0*/  ISETP.NE.AND P0, PT, R7.reuse, 0x5, PT ;  /* 0x000000050700780c */ /* 0x040fe20003f05270 */
[----:B------:R-:W-:Y:S01]  /*71d0*/  UIADD3 UR14, UR5, 0x100, URZ ;  /* 0x00000100050e7890 */ /* 0x000fe2000fffe03f */
[----:B------:R-:W-:Y:S01]  /*71e0*/  VIADD R24, R24, 0x20 ;  /* 0x0000002018187836 */ /* 0x000fe20000000000 */
[----:B------:R-:W-:Y:S01]  /*71f0*/  UIADD3.X UR5, URZ, UR23, URZ, UP0, !UPT ;  /* 0x000000173f057290 */ /* 0x000fe200087fe43f */
[----:B------:R-:W-:Y:S01]  /*7200*/  SEL R14, RZ, 0x1, P0 ;  /* 0x00000001ff0e7807 */ /* 0x000fe20000000000 */
[----:B------:R-:W-:Y:S01]  /*7210*/  UIADD3 UR15, UR8, 0x28100, URZ ;  /* 0x00028100080f7890 */ /* 0x000fe2000fffe03f */
[----:B------:R-:W-:-:S02]  /*7220*/  SEL R7, R7, RZ, P0 ;  /* 0x000000ff07077207 */ /* 0x000fc40000000000 */
[----:B------:R-:W-:Y:S01]  /*7230*/  UMOV UR8, UR14 ;  /* 0x0000000e00087c82 */ /* 0x000fe20008000000 */
[----:B------:R-:W-:-:S03]  /*7240*/  LOP3.LUT R5, R5, R14, RZ, 0x3c, !PT ;  /* 0x0000000e05057212 */ /* 0x000fc600078e3cff */
[----:B------:R0:W-:Y:S02]  /*7250*/  UTMALDG.3D [UR8], [UR4], desc[UR6] ;  /* 0x00000608040075b4 */ /* 0x0001e40008011000 */
[----:B0-----:R-:W-:Y:S01]  /*7260*/  UMOV UR8, UR15 ;  /* 0x0000000f00087c82 */ /* 0x001fe20008000000 */
[----:B------:R-:W-:Y:S02]  /*7270*/  UMOV UR11, UR19 ;  /* 0x00000013000b7c82 */ /* 0x000fe40008000000 */
[----:B------:R0:W-:Y:S02]  /*7280*/  UTMALDG.3D.MULTICAST [UR8], [UR24], UR26, desc[UR6] ;  /* 0x00000608180073b4 */ /* 0x0001e4000801181a */
[----:B0-----:R-:W-:Y:S05]  /*7290*/  @P1 BRA `(.L_x_172) ;  /* 0xfffffffc00441947 */ /* 0x001fea000383ffff */
.L_x_169:
[----:B------:R-:W-:Y:S05]  /*72a0*/  BSYNC B1 ;  /* 0x0000000000017941 */ /* 0x000fea0003800000 */
.L_x_168:
[----:B------:R-:W-:Y:S01]  /*72b0*/  LOP3.LUT P1, RZ, R9, 0xff, RZ, 0xc0, !PT ;  /* 0x000000ff09ff7812 */ /* 0x000fe2000782c0ff */
[C---:B------:R-:W-:Y:S01]  /*72c0*/  IMAD.IADD R6, R10.reuse, 0x1, R3 ;  /* 0x000000010a067824 */ /* 0x040fe200078e0203 */
[----:B------:R-:W-:Y:S01]  /*72d0*/  ULDC.64 UR4, c[0x0][0x650] ;  /* 0x0001940000047ab9 */ /* 0x000fe20000000a00 */
[----:B------:R-:W-:Y:S01]  /*72e0*/  ISETP.GE.U32.AND P2, PT, R10, 0x5, PT ;  /* 0x000000050a00780c */ /* 0x000fe20003f46070 */
[----:B------:R-:W-:Y:S01]  /*72f0*/  BSSY B1, `(.L_x_173) ;  /* 0x000006c000017945 */ /* 0x000fe20003800000 */
[----:B------:R-:W-:Y:S01]  /*7300*/  IMAD.MOV.U32 R21, RZ, RZ, -0x1 ;  /* 0xffffffffff157424 */ /* 0x000fe200078e00ff */
[----:B------:R-:W-:Y:S02]  /*7310*/  ISETP.GT.U32.AND P0, PT, R6, 0x4, PT ;  /* 0x000000040600780c */ /* 0x000fe40003f04070 */
[----:B------:R-:W-:Y:S02]  /*7320*/  MOV R20, 0xffffffff ;  /* 0xffffffff00147802 */ /* 0x000fe40000000f00 */
[----:B------:R-:W-:-:S02]  /*7330*/  ISETP.LT.U32.AND P0, PT, R10, 0x5, P0 ;  /* 0x000000050a00780c */ /* 0x000fc40000701070 */
[----:B------:R-:W-:Y:S01]  /*7340*/  PRMT R9, RZ, 0x7610, R9 ;  /* 0x00007610ff097816 */ /* 0x000fe20000000009 */
[----:B------:R-:W0:Y:S01]  /*7350*/  @P1 S2R R5, SR_CgaCtaId ;  /* 0x0000000000051919 */ /* 0x000e220000008800 */
[----:B------:R-:W-:-:S04]  /*7360*/  @P1 MOV R4, 0x400 ;  /* 0x0000040000041802 */ /* 0x000fc80000000f00 */
[----:B0-----:R-:W-:Y:S01]  /*7370*/  @P1 LEA R3, R5, R4, 0x18 ;  /* 0x0000000405031211 */ /* 0x001fe200078ec0ff */
[----:B------:R-:W-:-:S03]  /*7380*/  IMAD.WIDE.U32 R4, R6, -0x33333333, RZ ;  /* 0xcccccccd06047825 */ /* 0x000fc600078e00ff */
[----:B------:R0:W-:Y:S01]  /*7390*/  @P1 SYNCS.ARRIVE.TRANS64.A1T0 RZ, [R3+URZ+0x68], RZ ;  /* 0x000068ff03ff19a7 */ /* 0x0001e2000810003f */
[----:B------:R-:W-:Y:S02]  /*73a0*/  IADD3 R16, P1, R16, UR20, RZ ;  /* 0x0000001410107c10 */ /* 0x000fe4000ff3e0ff */
[----:B------:R-:W-:Y:S02]  /*73b0*/  SHF.R.U32.HI R5, RZ, 0x2, R5 ;  /* 0x00000002ff057819 */ /* 0x000fe40000011605 */
[----:B------:R-:W-:Y:S02]  /*73c0*/  IADD3.X R17, R17, UR13, RZ, P1, !PT ;  /* 0x0000000d11117c10 */ /* 0x000fe40008ffe4ff */
[----:B------:R-:W-:Y:S02]  /*73d0*/  PRMT R4, RZ, 0x7610, R4 ;  /* 0x00007610ff047816 */ /* 0x000fe40000000004 */
[----:B0-----:R-:W-:Y:S02]  /*73e0*/  SEL R3, RZ, 0x1, !P0 ;  /* 0x00000001ff037807 */ /* 0x001fe40004000000 */
[----:B------:R-:W-:-:S02]  /*73f0*/  ISETP.GE.U32.AND P0, PT, R16, UR4, PT ;  /* 0x0000000410007c0c */ /* 0x000fc4000bf06070 */
[----:B------:R-:W-:Y:S01]  /*7400*/  LOP3.LUT R0, R0, R3, RZ, 0x3c, !PT ;  /* 0x0000000300007212 */ /* 0x000fe200078e3cff */
[----:B------:R-:W-:Y:S01]  /*7410*/  IMAD R3, R5, -0x5, R6 ;  /* 0xfffffffb05037824 */ /* 0x000fe200078e0206 */
[----:B------:R-:W-:Y:S01]  /*7420*/  ISETP.GE.U32.AND.EX P0, PT, R17, UR5, PT, P0 ;  /* 0x0000000511007c0c */ /* 0x000fe2000bf06100 */
[----:B------:R-:W-:Y:S01]  /*7430*/  IMAD.MOV.U32 R6, RZ, RZ, -0x1 ;  /* 0xffffffffff067424 */ /* 0x000fe200078e00ff */
[----:B------:R-:W-:-:S11]  /*7440*/  @P2 LOP3.LUT R0, R0, 0x1, R5, 0x78, !PT ;  /* 0x0000000100002812 */ /* 0x000fd600078e7805 */
[----:B------:R-:W-:Y:S05]  /*7450*/  @P0 BRA `(.L_x_174) ;  /* 0x0000000400540947 */ /* 0x000fea0003800000 */
[----:B------:R-:W0:Y:S01]  /*7460*/  S2R R15, SR_CTAID.X ;  /* 0x00000000000f7919 */ /* 0x000e220000002500 */
[----:B------:R-:W-:Y:S01]  /*7470*/  ULDC.64 UR4, c[0x0][0x628] ;  /* 0x00018a0000047ab9 */ /* 0x000fe20000000a00 */
[----:B------:R-:W-:Y:S01]  /*7480*/  ULDC UR7, c[0x0][0x630] ;  /* 0x00018c0000077ab9 */ /* 0x000fe20000000800 */
[----:B------:R-:W-:Y:S01]  /*7490*/  ISETP.NE.U32.AND P0, PT, RZ, UR4, PT ;  /* 0x00000004ff007c0c */ /* 0x000fe2000bf05070 */
[----:B------:R-:W1:Y:S01]  /*74a0*/  S2R R20, SR_CTAID.Y ;  /* 0x0000000000147919 */ /* 0x000e620000002600 */
[----:B------:R-:W-:Y:S01]  /*74b0*/  ULDC UR8, c[0x0][0x150] ;  /* 0x0000540000087ab9 */ /* 0x000fe20000000800 */
[----:B------:R-:W-:Y:S01]  /*74c0*/  IMAD.MOV.U32 R4, RZ, RZ, R16 ;  /* 0x000000ffff047224 */ /* 0x000fe200078e0010 */
[----:B------:R-:W-:Y:S01]  /*74d0*/  ISETP.NE.AND.EX P0, PT, RZ, UR5, PT, P0 ;  /* 0x00000005ff007c0c */ /* 0x000fe2000bf05300 */
[----:B------:R-:W-:Y:S01]  /*74e0*/  IMAD.MOV.U32 R5, RZ, RZ, R17 ;  /* 0x000000ffff057224 */ /* 0x000fe200078e0011 */
[----:B0-----:R-:W-:-:S11]  /*74f0*/  I2FP.F32.U32 R22, R15 ;  /* 0x0000000f00167245 */ /* 0x001fd60000201000 */
[----:B------:R-:W-:Y:S05]  /*7500*/  @!P0 BRA `(.L_x_175) ;  /* 0x0000000000288947 */ /* 0x000fea0003800000 */
[----:B------:R-:W-:Y:S02]  /*7510*/  ULDC UR6, c[0x0][0x634] ;  /* 0x00018d0000067ab9 */ /* 0x000fe40000000800 */
[----:B------:R-:W-:-:S05]  /*7520*/  IADD3 R5, P0, R16, UR6, RZ ;  /* 0x0000000610057c10 */ /* 0x000fca000ff1e0ff */
[----:B------:R-:W-:-:S04]  /*7530*/  IMAD.X R21, RZ, RZ, R17, P0 ;  /* 0x000000ffff157224 */ /* 0x000fc800000e0611 */
[----:B------:R-:W-:-:S04]  /*7540*/  IMAD.WIDE.U32 R6, R21, UR4, RZ ;  /* 0x0000000415067c25 */ /* 0x000fc8000f8e00ff */
[----:B------:R-:W-:-:S04]  /*7550*/  IMAD.WIDE.U32 R6, P0, R5, UR5, R6 ;  /* 0x0000000505067c25 */ /* 0x000fc8000f800006 */
[----:B------:R-:W-:-:S04]  /*7560*/  IMAD.WIDE.U32 R4, R5, UR4, RZ ;  /* 0x0000000405047c25 */ /* 0x000fc8000f8e00ff */
[----:B------:R-:W-:Y:S01]  /*7570*/  IMAD.MOV.U32 R4, RZ, RZ, R7 ;  /* 0x000000ffff047224 */ /* 0x000fe200078e0007 */
[----:B------:R-:W-:Y:S01]  /*7580*/  IADD3 RZ, P1, R5, R6, RZ ;  /* 0x0000000605ff7210 */ /* 0x000fe20007f3e0ff */
[----:B------:R-:W-:-:S04]  /*7590*/  IMAD.X R5, RZ, RZ, RZ, P0 ;  /* 0x000000ffff057224 */ /* 0x000fc800000e06ff */
[----:B------:R-:W-:-:S08]  /*75a0*/  IMAD.WIDE.U32.X R4, R21, UR5, R4, P1 ;  /* 0x0000000515047c25 */ /* 0x000fd000088e0404 */
.L_x_175:
[--C-:B------:R-:W-:Y:S01]  /*75b0*/  SHF.R.U64 R14, R4, UR7, R5.reuse ;  /* 0x00000007040e7c19 */ /* 0x100fe20008001205 */
[----:B------:R-:W-:Y:S01]  /*75c0*/  FMUL R22, R22, UR8 ;  /* 0x0000000816167c20 */ /* 0x000fe20008400000 */
[----:B------:R-:W-:Y:S01]  /*75d0*/  SHF.R.U32.HI R4, RZ, UR7, R5 ;  /* 0x00000007ff047c19 */ /* 0x000fe20008011605 */
[----:B------:R-:W0:Y:S01]  /*75e0*/  LDC R6, c[0x0][0x144] ;  /* 0x00005100ff067b82 */ /* 0x000e220000000800 */
[----:B------:R-:W-:Y:S01]  /*75f0*/  IADD3 R5, P0, RZ, -R14, RZ ;  /* 0x8000000eff057210 */ /* 0x000fe20007f1e0ff */
[----:B------:R-:W-:Y:S01]  /*7600*/  ULDC UR6, c[0x0][0x154] ;  /* 0x0000550000067ab9 */ /* 0x000fe20000000800 */
[----:B-1----:R-:W-:Y:S01]  /*7610*/  I2FP.F32.U32 R7, R20 ;  /* 0x0000001400077245 */ /* 0x002fe20000201000 */
[----:B------:R-:W-:Y:S01]  /*7620*/  ULDC.64 UR4, c[0x0][0x620] ;  /* 0x0001880000047ab9 */ /* 0x000fe20000000a00 */
[----:B------:R-:W1:Y:S01]  /*7630*/  F2I.U32.TRUNC.NTZ R22, R22 ;  /* 0x0000001600167305 */ /* 0x000e62000020f000 */
[----:B------:R-:W-:Y:S01]  /*7640*/  IMAD.X R4, RZ, RZ, ~R4, P0 ;  /* 0x000000ffff047224 */ /* 0x000fe200000e0e04 */
[----:B------:R-:W-:Y:S01]  /*7650*/  ISETP.NE.AND P2, PT, R2, 0x1, PT ;  /* 0x000000010200780c */ /* 0x000fe20003f45270 */
[----:B------:R-:W-:Y:S01]  /*7660*/  FMUL R23, R7, UR6 ;  /* 0x0000000607177c20 */ /* 0x000fe20008400000 */
[----:B------:R-:W2:Y:S01]  /*7670*/  LDC R25, c[0x0][0x148] ;  /* 0x00005200ff197b82 */ /* 0x000ea20000000800 */
[----:B------:R-:W-:Y:S01]  /*7680*/  IMAD R4, R4, UR4, RZ ;  /* 0x0000000404047c24 */ /* 0x000fe2000f8e02ff */
[----:B------:R-:W-:-:S02]  /*7690*/  ULDC.64 UR6, c[0x0][0x640] ;  /* 0x0001900000067ab9 */ /* 0x000fc40000000a00 */
[----:B------:R-:W-:Y:S01]  /*76a0*/  ISETP.NE.U32.AND P0, PT, RZ, UR6, PT ;  /* 0x00000006ff007c0c */ /* 0x000fe2000bf05070 */
[----:B------:R-:W3:Y:S01]  /*76b0*/  F2I.U32.TRUNC.NTZ R23, R23 ;  /* 0x0000001700177305 */ /* 0x000ee2000020f000 */
[C---:B------:R-:W-:Y:S02]  /*76c0*/  IMAD R7, R5.reuse, UR5, R4 ;  /* 0x0000000505077c24 */ /* 0x040fe4000f8e0204 */
[----:B------:R-:W-:Y:S01]  /*76d0*/  IMAD.WIDE.U32 R4, R5, UR4, R16 ;  /* 0x0000000405047c25 */ /* 0x000fe2000f8e0010 */
[----:B------:R-:W-:Y:S01]  /*76e0*/  ULDC UR4, c[0x0][0x618] ;  /* 0x0001860000047ab9 */ /* 0x000fe20000000800 */
[----:B------:R-:W-:Y:S02]  /*76f0*/  ISETP.NE.AND.EX P0, PT, RZ, UR7, PT, P0 ;  /* 0x00000007ff007c0c */ /* 0x000fe4000bf05300 */
[----:B------:R-:W-:Y:S02]  /*7700*/  IMAD.IADD R5, R5, 0x1, R7 ;  /* 0x0000000105057824 */ /* 0x000fe400078e0207 */
[----:B-1----:R-:W-:-:S03]  /*7710*/  IMAD.MOV R22, RZ, RZ, -R22 ;  /* 0x000000ffff167224 */ /* 0x002fc600078e0a16 */
[----:B------:R-:W-:Y:S01]  /*7720*/  SHF.R.U64 R21, R4, UR4, R5 ;  /* 0x0000000404157c19 */ /* 0x000fe20008001205 */
[----:B0-----:R-:W-:Y:S01]  /*7730*/  IMAD R15, R6, R22, R15 ;  /* 0x00000016060f7224 */ /* 0x001fe200078e020f */
[----:B------:R-:W-:Y:S01]  /*7740*/  SHF.R.U32.HI R4, RZ, UR4, R5 ;  /* 0x00000004ff047c19 */ /* 0x000fe20008011605 */
[----:B------:R-:W-:Y:S01]  /*7750*/  ULDC UR4, c[0x0][0x608] ;  /* 0x0001820000047ab9 */ /* 0x000fe20000000800 */
[----:B---3--:R-:W-:Y:S02]  /*7760*/  IMAD.MOV R6, RZ, RZ, -R23 ;  /* 0x000000ffff067224 */ /* 0x008fe400078e0a17 */
[--C-:B------:R-:W-:Y:S02]  /*7770*/  SHF.R.U32.HI R5, RZ, UR4, R4.reuse ;  /* 0x00000004ff057c19 */ /* 0x100fe40008011604 */
[----:B------:R-:W-:Y:S01]  /*7780*/  SHF.R.U64 R22, R21, UR4, R4 ;  /* 0x0000000415167c19 */ /* 0x000fe20008001204 */
[----:B------:R-:W-:Y:S01]  /*7790*/  ULDC UR4, c[0x0][0x658] ;  /* 0x0001960000047ab9 */ /* 0x000fe20000000800 */
[----:B--2---:R-:W-:Y:S01]  /*77a0*/  @P2 IMAD R15, R25, R6, R20 ;  /* 0x00000006190f2224 */ /* 0x004fe200078e0214 */
[----:B------:R-:W-:-:S02]  /*77b0*/  SHF.R.U32.HI R23, RZ, UR4, R5 ;  /* 0x00000004ff177c19 */ /* 0x000fc40008011605 */
[----:B------:R-:W-:-:S03]  /*77c0*/  SHF.R.U64 R20, R22, UR4, R5 ;  /* 0x0000000416147c19 */ /* 0x000fc60008001205 */
[----:B------:R-:W-:Y:S01]  /*77d0*/  IMAD.MOV.U32 R5, RZ, RZ, R23 ;  /* 0x000000ffff057224 */ /* 0x000fe200078e0017 */
[----:B------:R-:W-:Y:S01]  /*77e0*/  MOV R6, R20 ;  /* 0x0000001400067202 */ /* 0x000fe20000000f00 */
[----:B------:R-:W-:Y:S06]  /*77f0*/  @!P0 BRA `(.L_x_176) ;  /* 0x00000000002c8947 */ /* 0x000fec0003800000 */
        /* <DEDUP_REMOVED lines=9> */
[----:B------:R-:W-:-:S04]  /*7890*/  IMAD.WIDE.U32.X R4, R23, UR7, R4, P1 ;  /* 0x0000000717047c25 */ /* 0x000fc800088e0404 */
[----:B------:R-:W-:-:S07]  /*78a0*/  IMAD.MOV.U32 R6, RZ, RZ, R4 ;  /* 0x000000ffff067224 */ /* 0x000fce00078e0004 */
.L_x_176:
[----:B------:R-:W-:Y:S01]  /*78b0*/  ULDC UR4, c[0x0][0x648] ;  /* 0x0001920000047ab9 */ /* 0x000fe20000000800 */
[----:B------:R-:W-:Y:S01]  /*78c0*/  LOP3.LUT R4, R22, UR17, RZ, 0xc0, !PT ;  /* 0x0000001116047c12 */ /* 0x000fe2000f8ec0ff */
[----:B------:R-:W-:Y:S01]  /*78d0*/  ULDC UR5, c[0x0][0x610] ;  /* 0x0001840000057ab9 */ /* 0x000fe20000000800 */
[----:B------:R-:W-:Y:S01]  /*78e0*/  SHF.R.U64 R5, R6, UR4, R5 ;  /* 0x0000000406057c19 */ /* 0x000fe20008001205 */
[----:B------:R-:W-:Y:S01]  /*78f0*/  ULDC UR4, c[0x0][0x638] ;  /* 0x00018e0000047ab9 */ /* 0x000fe20000000800 */
[----:B------:R-:W-:-:S03]  /*7900*/  LOP3.LUT R21, R21, UR16, RZ, 0xc0, !PT ;  /* 0x0000001015157c12 */ /* 0x000fc6000f8ec0ff */
[----:B------:R-:W-:Y:S02]  /*7910*/  IMAD.MOV R7, RZ, RZ, -R5 ;  /* 0x000000ffff077224 */ /* 0x000fe400078e0a05 */
[----:B------:R-:W-:Y:S02]  /*7920*/  IMAD R4, R5, UR18, R4 ;  /* 0x0000001205047c24 */ /* 0x000fe4000f8e0204 */
[----:B------:R-:W-:Y:S01]  /*7930*/  IMAD R20, R7, UR4, R20 ;  /* 0x0000000407147c24 */ /* 0x000fe2000f8e0214 */
[----:B------:R-:W-:Y:S01]  /*7940*/  ULDC UR4, c[0x0][0x600] ;  /* 0x0001800000047ab9 */ /* 0x000fe20000000800 */
[----:B------:R-:W-:Y:S02]  /*7950*/  IMAD R15, R4, UR5, R15 ;  /* 0x00000005040f7c24 */ /* 0x000fe4000f8e020f */
[----:B------:R-:W-:Y:S02]  /*7960*/  IMAD R6, R20, UR4, R21 ;  /* 0x0000000414067c24 */ /* 0x000fe4000f8e0215 */
[----:B------:R-:W-:-:S03]  /*7970*/  IMAD.MOV.U32 R4, RZ, RZ, 0x1 ;  /* 0x00000001ff047424 */ /* 0x000fc600078e00ff */
[----:B------:R-:W-:Y:S02]  /*7980*/  SEL R20, R6, R15, !P2 ;  /* 0x0000000f06147207 */ /* 0x000fe40005000000 */
[----:B------:R-:W-:Y:S01]  /*7990*/  SEL R21, R15, R6, !P2 ;  /* 0x000000060f157207 */ /* 0x000fe20005000000 */
[----:B------:R-:W-:-:S07]  /*79a0*/  IMAD.MOV.U32 R6, RZ, RZ, R14 ;  /* 0x000000ffff067224 */ /* 0x000fce00078e000e */
.L_x_174:
[----:B------:R-:W-:Y:S05]  /*79b0*/  BSYNC B1 ;  /* 0x0000000000017941 */ /* 0x000fea0003800000 */
.L_x_173:
[----:B------:R-:W-:-:S13]  /*79c0*/  LOP3.LUT P0, RZ, R4, 0xff, RZ, 0xc0, !PT ;  /* 0x000000ff04ff7812 */ /* 0x000fda000780c0ff */
[----:B------:R-:W-:Y:S05]  /*79d0*/  @P0 BRA `(.L_x_177) ;  /* 0xfffffff400400947 */ /* 0x000fea000383ffff */
[----:B------:R-:W-:Y:S05]  /*79e0*/  BSYNC B0 ;  /* 0x0000000000007941 */ /* 0x000fea0003800000 */
.L_x_166:
[----:B------:R-:W-:-:S03]  /*79f0*/  UMOV UR4, 0xffffffff ;  /* 0xffffffff00047882 */ /* 0x000fc60000000000 */
[----:B------:R-:W-:Y:S05]  /*7a00*/  BRA.DIV UR4, `(.L_x_178) ;  /* 0x0000000604387947 */ /* 0x000fea000b800000 */
[----:B------:R-:W-:-:S13]  /*7a10*/  ELECT P6, URZ, PT ;  /* 0x00000000003f782f */ /* 0x000fda00038c0000 */
.L_x_193:
[----:B------:R-:W-:Y:S04]  /*7a20*/  BSSY B0, `(.L_x_179) ;  /* 0x0000034000007945 */ /* 0x000fe80003800000 */
[----:B------:R-:W-:Y:S05]  /*7a30*/  @!P6 BRA `(.L_x_180) ;  /* 0x0000000000c8e947 */ /* 0x000fea0003800000 */
[----:B------:R-:W-:-:S04]  /*7a40*/  LOP3.LUT R19, R19, 0x2, RZ, 0xfc, !PT ;  /* 0x0000000213137812 */ /* 0x000fc800078efcff */
[----:B------:R-:W-:-:S13]  /*7a50*/  ISETP.NE.AND P0, PT, R19, 0x3, PT ;  /* 0x000000031300780c */ /* 0x000fda0003f05270 */
[----:B------:R-:W-:Y:S05]  /*7a60*/  @!P0 BRA `(.L_x_181) ;  /* 0x0000000000048947 */ /* 0x000fea0003800000 */
[----:B------:R-:W-:Y:S01]  /*7a70*/  BPT.TRAP 0x1 ;  /* 0x000000040000795c */ /* 0x000fe20000300000 */
.L_x_181:
[----:B------:R-:W0:Y:S01]  /*7a80*/  S2R R5, SR_CgaCtaId ;  /* 0x0000000000057919 */ /* 0x000e220000008800 */
[----:B------:R-:W-:Y:S02]  /*7a90*/  MOV R2, 0x400 ;  /* 0x0000040000027802 */ /* 0x000fe40000000f00 */
[----:B------:R-:W-:Y:S02]  /*7aa0*/  SHF.L.U32 R4, R0, 0x1f, RZ ;  /* 0x0000001f00047819 */ /* 0x000fe400000006ff */
[----:B0-----:R-:W-:-:S05]  /*7ab0*/  LEA R2, R5, R2, 0x18 ;  /* 0x0000000205027211 */ /* 0x001fca00078ec0ff */
[----:B------:R-:W-:-:S04]  /*7ac0*/  VIADD R2, R2, 0x28 ;  /* 0x0000002802027836 */ /* 0x000fc80000000000 */
[C---:B------:R-:W-:Y:S01]  /*7ad0*/  IMAD R7, R3.reuse, 0x8, R2 ;  /* 0x0000000803077824 */ /* 0x040fe200078e0202 */
[----:B------:R-:W-:-:S03]  /*7ae0*/  IADD3 R3, R3, 0x1, RZ ;  /* 0x0000000103037810 */ /* 0x000fc60007ffe0ff */
[----:B------:R-:W0:Y:S01]  /*7af0*/  SYNCS.PHASECHK.TRANS64.TRYWAIT P0, [R7+URZ], R4 ;  /* 0x00000004070075a7 */ /* 0x000e22000800017f */
[----:B------:R-:W-:-:S04]  /*7b00*/  ISETP.NE.AND P1, PT, R3, 0x5, PT ;  /* 0x000000050300780c */ /* 0x000fc80003f25270 */
[----:B------:R-:W-:Y:S02]  /*7b10*/  SEL R5, RZ, 0x1, P1 ;  /* 0x00000001ff057807 */ /* 0x000fe40000800000 */
[----:B------:R-:W-:Y:S02]  /*7b20*/  SEL R3, R3, RZ, P1 ;  /* 0x000000ff03037207 */ /* 0x000fe40000800000 */
[----:B------:R-:W-:-:S03]  /*7b30*/  LOP3.LUT R6, R0, R5, RZ, 0x3c, !PT ;  /* 0x0000000500067212 */ /* 0x000fc600078e3cff */
[----:B------:R-:W-:Y:S01]  /*7b40*/  IMAD R8, R3, 0x8, R2 ;  /* 0x0000000803087824 */ /* 0x000fe200078e0202 */
[----:B------:R-:W-:Y:S01]  /*7b50*/  SHF.L.U32 R5, R6, 0x1f, RZ ;  /* 0x0000001f06057819 */ /* 0x000fe200000006ff */
[----:B0-----:R-:W-:Y:S06]  /*7b60*/  @!P0 BRA `(.L_x_182) ;  /* 0x0000000400008947 */ /* 0x001fec0003800000 */
.L_x_194:
[----:B------:R-:W1:Y:S01]  /*7b70*/  SYNCS.PHASECHK.TRANS64.TRYWAIT P0, [R8+URZ], R5 ;  /* 0x00000005080075a7 */ /* 0x000e62000800017f */
[----:B------:R-:W-:-:S05]  /*7b80*/  VIADD R0, R3, 0x1 ;  /* 0x0000000103007836 */ /* 0x000fca0000000000 */
[----:B------:R-:W-:-:S04]  /*7b90*/  ISETP.NE.AND P1, PT, R0, 0x5, PT ;  /* 0x000000050000780c */ /* 0x000fc80003f25270 */
[----:B------:R-:W-:Y:S02]  /*7ba0*/  SEL R3, RZ, 0x1, P1 ;  /* 0x00000001ff037807 */ /* 0x000fe40000800000 */
[----:B0-----:R-:W-:Y:S02]  /*7bb0*/  SEL R7, R0, RZ, P1 ;  /* 0x000000ff00077207 */ /* 0x001fe40000800000 */
[----:B------:R-:W-:-:S03]  /*7bc0*/  LOP3.LUT R6, R6, R3, RZ, 0x3c, !PT ;  /* 0x0000000306067212 */ /* 0x000fc600078e3cff */
[----:B------:R-:W-:Y:S01]  /*7bd0*/  IMAD R9, R7, 0x8, R2 ;  /* 0x0000000807097824 */ /* 0x000fe200078e0202 */
[----:B------:R-:W-:Y:S01]  /*7be0*/  SHF.L.U32 R4, R6, 0x1f, RZ ;  /* 0x0000001f06047819 */ /* 0x000fe200000006ff */
[----:B-1----:R-:W-:Y:S06]  /*7bf0*/  @!P0 BRA `(.L_x_183) ;  /* 0x0000000000f08947 */ /* 0x002fec0003800000 */
.L_x_195:
[----:B------:R-:W1:Y:S01]  /*7c00*/  SYNCS.PHASECHK.TRANS64.TRYWAIT P0, [R9+URZ], R4 ;  /* 0x00000004090075a7 */ /* 0x000e62000800017f */
[----:B------:R-:W-:-:S05]  /*7c10*/  VIADD R0, R7, 0x1 ;  /* 0x0000000107007836 */ /* 0x000fca0000000000 */
[----:B------:R-:W-:-:S04]  /*7c20*/  ISETP.NE.AND P1, PT, R0, 0x5, PT ;  /* 0x000000050000780c */ /* 0x000fc80003f25270 */
[----:B------:R-:W-:Y:S02]  /*7c30*/  SEL R3, RZ, 0x1, P1 ;  /* 0x00000001ff037807 */ /* 0x000fe40000800000 */
[----:B------:R-:W-:Y:S02]  /*7c40*/  SEL R7, R0, RZ, P1 ;  /* 0x000000ff00077207 */ /* 0x000fe40000800000 */
[----:B------:R-:W-:-:S03]  /*7c50*/  LOP3.LUT R11, R6, R3, RZ, 0x3c, !PT ;  /* 0x00000003060b7212 */ /* 0x000fc600078e3cff */
[----:B------:R-:W-:Y:S01]  /*7c60*/  IMAD R6, R7, 0x8, R2 ;  /* 0x0000000807067824 */ /* 0x000fe200078e0202 */
[----:B0-----:R-:W-:Y:S01]  /*7c70*/  SHF.L.U32 R5, R11, 0x1f, RZ ;  /* 0x0000001f0b057819 */ /* 0x001fe200000006ff */
[----:B-1----:R-:W-:Y:S06]  /*7c80*/  @!P0 BRA `(.L_x_184) ;  /* 0x0000000000e08947 */ /* 0x002fec0003800000 */
.L_x_196:
[----:B------:R-:W1:Y:S01]  /*7c90*/  SYNCS.PHASECHK.TRANS64.TRYWAIT P0, [R6+URZ], R5 ;  /* 0x00000005060075a7 */ /* 0x000e62000800017f */
[----:B------:R-:W-:-:S05]  /*7ca0*/  VIADD R0, R7, 0x1 ;  /* 0x0000000107007836 */ /* 0x000fca0000000000 */
[----:B------:R-:W-:-:S04]  /*7cb0*/  ISETP.NE.AND P1, PT, R0, 0x5, PT ;  /* 0x000000050000780c */ /* 0x000fc80003f25270 */
[----:B0-----:R-:W-:Y:S02]  /*7cc0*/  SEL R4, RZ, 0x1, P1 ;  /* 0x00000001ff047807 */ /* 0x001fe40000800000 */
[----:B------:R-:W-:Y:S02]  /*7cd0*/  SEL R3, R0, RZ, P1 ;  /* 0x000000ff00037207 */ /* 0x000fe40000800000 */
[----:B------:R-:W-:Y:S01]  /*7ce0*/  LOP3.LUT R0, R11, R4, RZ, 0x3c, !PT ;  /* 0x000000040b007212 */ /* 0x000fe200078e3cff */
[----:B-1----:R-:W-:Y:S06]  /*7cf0*/  @!P0 BRA `(.L_x_185) ;  /* 0x0000000000d88947 */ /* 0x002fec0003800000 */
.L_x_197:
[----:B------:R-:W-:Y:S01]  /*7d00*/  IMAD R3, R3, 0x8, R2 ;  /* 0x0000000803037824 */ /* 0x000fe200078e0202 */
[----:B------:R-:W-:-:S07]  /*7d10*/  SHF.L.U32 R0, R0, 0x1f, RZ ;  /* 0x0000001f00007819 */ /* 0x000fce00000006ff */
.L_x_186:
[----:B-1----:R1:W2:Y:S02]  /*7d20*/  SYNCS.PHASECHK.TRANS64.TRYWAIT P0, [R3+URZ], R0 ;  /* 0x00000000030075a7 */ /* 0x0022a4000800017f */
[----:B--2---:R-:W-:Y:S05]  /*7d30*/  @!P0 NANOSLEEP.SYNCS 0x989680 ;  /* 0x009896800000895d */ /* 0x004fea0003900000 */
[----:B------:R-:W2:Y:S02]  /*7d40*/  @!P0 SYNCS.PHASECHK.TRANS64 P0, [R3+URZ], R0 ;  /* 0x00000000030085a7 */ /* 0x000ea4000800007f */
[----:B--2---:R-:W-:Y:S05]  /*7d50*/  @!P0 BRA `(.L_x_186) ;  /* 0xfffffffc00f08947 */ /* 0x004fea000383ffff */
.L_x_180:
[----:B------:R-:W-:Y:S05]  /*7d60*/  BSYNC B0 ;  /* 0x0000000000007941 */ /* 0x000fea0003800000 */
.L_x_179:
[----:B------:R-:W-:Y:S05]  /*7d70*/  EXIT ;  /* 0x000000000000794d */ /* 0x000fea0003800000 */
.L_x_21:
[----:B----4-:R4:W0:Y:S02]  /*7d80*/  SYNCS.PHASECHK.TRANS64.TRYWAIT P1, [R3+URZ], R0 ;  /* 0x00000000030075a7 */ /* 0x010824000802017f */
[----:B0-----:R-:W-:Y:S05]  /*7d90*/  @!P1 NANOSLEEP.SYNCS 0x989680 ;  /* 0x009896800000995d */ /* 0x001fea0003900000 */
[----:B------:R-:W0:Y:S02]  /*7da0*/  @!P1 SYNCS.PHASECHK.TRANS64 P1, [R3+URZ], R0 ;  /* 0x00000000030095a7 */ /* 0x000e24000802007f */
[----:B0-----:R-:W-:Y:S05]  /*7db0*/  @!P1 BRA `(.L_x_21) ;  /* 0xfffffffc00f09947 */ /* 0x001fea000383ffff */
[----:B------:R-:W-:Y:S05]  /*7dc0*/  BRA `(.L_x_20) ;  /* 0xffffff9400e47947 */ /* 0x000fea000383ffff */
.L_x_26:
[----:B-1----:R1:W3:Y:S02]  /*7dd0*/  SYNCS.PHASECHK.TRANS64.TRYWAIT P1, [R5+URZ], R4 ;  /* 0x00000004050075a7 */ /* 0x0022e4000802017f */
[----:B---3--:R-:W-:Y:S05]  /*7de0*/  @!P1 NANOSLEEP.SYNCS 0x989680 ;  /* 0x009896800000995d */ /* 0x008fea0003900000 */
[----:B------:R-:W3:Y:S02]  /*7df0*/  @!P1 SYNCS.PHASECHK.TRANS64 P1, [R5+URZ], R4 ;  /* 0x00000004050095a7 */ /* 0x000ee4000802007f */
[----:B---3--:R-:W-:Y:S05]  /*7e00*/  @!P1 BRA `(.L_x_26) ;  /* 0xfffffffc00f09947 */ /* 0x008fea000383ffff */
[----:B------:R-:W-:Y:S05]  /*7e10*/  BRA `(.L_x_25) ;  /* 0xffffff9c00347947 */ /* 0x000fea000383ffff */
.L_x_167:
[----:B------:R-:W-:Y:S01]  /*7e20*/  BSSY B1, `(.L_x_187) ;  /* 0x0000006000017945 */ /* 0x000fe20003800000 */
[----:B------:R-:W-:-:S07]  /*7e30*/  IMAD.MOV.U32 R15, RZ, RZ, -0x1 ;  /* 0xffffffffff0f7424 */ /* 0x000fce00078e00ff */
[----:B------:R-:W-:Y:S05]  /*7e40*/  WARPSYNC.COLLECTIVE R15, `(.L_x_188) ;  /* 0x000000000f0c7348 */ /* 0x000fea0003c00000 */
[----:B------:R-:W-:Y:S02]  /*7e50*/  ELECT P6, UR62, PT ;  /* 0x00000000003e782f */ /* 0x000fe400038c0000 */
[----:B------:R-:W-:Y:S01]  /*7e60*/  MOV R14, UR62 ;  /* 0x0000003e000e7c02 */ /* 0x000fe20008000f00 */
[----:B------:R-:W-:Y:S10]  /*7e70*/  ENDCOLLECTIVE ;  /* 0x000000000000791b */ /* 0x000ff40003800000 */
.L_x_188:
[----:B------:R-:W-:Y:S05]  /*7e80*/  BSYNC B1 ;  /* 0x0000000000017941 */ /* 0x000fea0003800000 */
.L_x_187:
[----:B------:R-:W-:Y:S05]  /*7e90*/  BRA `(.L_x_189) ;  /* 0xfffffff0001c7947 */ /* 0x000fea000383ffff */
.L_x_170:
[----:B-1----:R1:W2:Y:S02]  /*7ea0*/  SYNCS.PHASECHK.TRANS64.TRYWAIT P0, [R23+URZ+0x28], R14 ;  /* 0x0000280e170075a7 */ /* 0x0022a4000800017f */
[----:B--2---:R-:W-:Y:S05]  /*7eb0*/  @!P0 NANOSLEEP.SYNCS 0x989680 ;  /* 0x009896800000895d */ /* 0x004fea0003900000 */
[----:B------:R-:W2:Y:S02]  /*7ec0*/  @!P0 SYNCS.PHASECHK.TRANS64 P0, [R23+URZ+0x28], R14 ;  /* 0x0000280e170085a7 */ /* 0x000ea4000800007f */
[----:B--2---:R-:W-:Y:S05]  /*7ed0*/  @!P0 BRA `(.L_x_170) ;  /* 0xfffffffc00f08947 */ /* 0x004fea000383ffff */
[----:B------:R-:W-:Y:S05]  /*7ee0*/  BRA `(.L_x_190) ;  /* 0xfffffff000547947 */ /* 0x000fea000383ffff */
.L_x_178:
[----:B------:R-:W-:Y:S01]  /*7ef0*/  BSSY B0, `(.L_x_191) ;  /* 0x0000006000007945 */ /* 0x000fe20003800000 */
[----:B------:R-:W-:-:S07]  /*7f00*/  IMAD.MOV.U32 R15, RZ, RZ, -0x1 ;  /* 0xffffffffff0f7424 */ /* 0x000fce00078e00ff */
[----:B------:R-:W-:Y:S05]  /*7f10*/  WARPSYNC.COLLECTIVE R15, `(.L_x_192) ;  /* 0x000000000f0c7348 */ /* 0x000fea0003c00000 */
[----:B------:R-:W-:Y:S02]  /*7f20*/  ELECT P6, UR62, PT ;  /* 0x00000000003e782f */ /* 0x000fe400038c0000 */
[----:B------:R-:W-:Y:S01]  /*7f30*/  MOV R14, UR62 ;  /* 0x0000003e000e7c02 */ /* 0x000fe20008000f00 */
[----:B------:R-:W-:Y:S10]  /*7f40*/  ENDCOLLECTIVE ;  /* 0x000000000000791b */ /* 0x000ff40003800000 */
.L_x_192:
[----:B------:R-:W-:Y:S05]  /*7f50*/  BSYNC B0 ;  /* 0x0000000000007941 */ /* 0x000fea0003800000 */
.L_x_191:
[----:B------:R-:W-:Y:S05]  /*7f60*/  BRA `(.L_x_193) ;  /* 0xfffffff800ac7947 */ /* 0x000fea000383ffff */
.L_x_182:
[----:B0-----:R0:W1:Y:S02]  /*7f70*/  SYNCS.PHASECHK.TRANS64.TRYWAIT P0, [R7+URZ], R4 ;  /* 0x00000004070075a7 */ /* 0x001064000800017f */
[----:B-1----:R-:W-:Y:S05]  /*7f80*/  @!P0 NANOSLEEP.SYNCS 0x989680 ;  /* 0x009896800000895d */ /* 0x002fea0003900000 */
[----:B------:R-:W1:Y:S02]  /*7f90*/  @!P0 SYNCS.PHASECHK.TRANS64 P0, [R7+URZ], R4 ;  /* 0x00000004070085a7 */ /* 0x000e64000800007f */
[----:B-1----:R-:W-:Y:S05]  /*7fa0*/  @!P0 BRA `(.L_x_182) ;  /* 0xfffffffc00f08947 */ /* 0x002fea000383ffff */
[----:B------:R-:W-:Y:S05]  /*7fb0*/  BRA `(.L_x_194) ;  /* 0xfffffff800ec7947 */ /* 0x000fea000383ffff */
.L_x_183:
[----:B0-----:R0:W1:Y:S02]  /*7fc0*/  SYNCS.PHASECHK.TRANS64.TRYWAIT P0, [R8+URZ], R5 ;  /* 0x00000005080075a7 */ /* 0x001064000800017f */
[----:B-1----:R-:W-:Y:S05]  /*7fd0*/  @!P0 NANOSLEEP.SYNCS 0x989680 ;  /* 0x009896800000895d */ /* 0x002fea0003900000 */
[----:B------:R-:W1:Y:S02]  /*7fe0*/  @!P0 SYNCS.PHASECHK.TRANS64 P0, [R8+URZ], R5 ;  /* 0x00000005080085a7 */ /* 0x000e64000800007f */
[----:B-1----:R-:W-:Y:S05]  /*7ff0*/  @!P0 BRA `(.L_x_183) ;  /* 0xfffffffc00f08947 */ /* 0x002fea000383ffff */
[----:B------:R-:W-:Y:S05]  /*8000*/  BRA `(.L_x_195) ;  /* 0xfffffff800fc7947 */ /* 0x000fea000383ffff */
.L_x_184:
[----:B0-----:R0:W1:Y:S02]  /*8010*/  SYNCS.PHASECHK.TRANS64.TRYWAIT P0, [R9+URZ], R4 ;  /* 0x00000004090075a7 */ /* 0x001064000800017f */
[----:B-1----:R-:W-:Y:S05]  /*8020*/  @!P0 NANOSLEEP.SYNCS 0x989680 ;  /* 0x009896800000895d */ /* 0x002fea0003900000 */
[----:B------:R-:W1:Y:S02]  /*8030*/  @!P0 SYNCS.PHASECHK.TRANS64 P0, [R9+URZ], R4 ;  /* 0x00000004090085a7 */ /* 0x000e64000800007f */
[----:B-1----:R-:W-:Y:S05]  /*8040*/  @!P0 BRA `(.L_x_184) ;  /* 0xfffffffc00f08947 */ /* 0x002fea000383ffff */
[----:B------:R-:W-:Y:S05]  /*8050*/  BRA `(.L_x_196) ;  /* 0xfffffffc000c7947 */ /* 0x000fea000383ffff */
.L_x_185:
[----:B0-----:R0:W1:Y:S02]  /*8060*/  SYNCS.PHASECHK.TRANS64.TRYWAIT P0, [R6+URZ], R5 ;  /* 0x00000005060075a7 */ /* 0x001064000800017f */
[----:B-1----:R-:W-:Y:S05]  /*8070*/  @!P0 NANOSLEEP.SYNCS 0x989680 ;  /* 0x009896800000895d */ /* 0x002fea0003900000 */
[----:B------:R-:W1:Y:S02]  /*8080*/  @!P0 SYNCS.PHASECHK.TRANS64 P0, [R6+URZ], R5 ;  /* 0x00000005060085a7 */ /* 0x000e64000800007f */
[----:B-1----:R-:W-:Y:S05]  /*8090*/  @!P0 BRA `(.L_x_185) ;  /* 0xfffffffc00f08947 */ /* 0x002fea000383ffff */
[----:B------:R-:W-:Y:S05]  /*80a0*/  BRA `(.L_x_197) ;  /* 0xfffffffc00147947 */ /* 0x000fea000383ffff */
.L_x_198:
[----:B------:R-:W-:-:S00]  /*80b0*/  BRA `(.L_x_198) ;  /* 0xfffffffc00fc7947 */ /* 0x000fc0000383ffff */
[----:B------:R-:W-:-:S00]  /*80c0*/  NOP ;  /* 0x0000000000007918 */ /* 0x000fc00000000000 */
        /* <DEDUP_REMOVED lines=11> */
.L_x_199:


//--------------------- .nv.global.init           --------------------------
	.section	.nv.global.init,"aw",@progbits
.nv.global.init:
	.type		$str$22,@object
	.size		$str$22,($str$23 - $str$22)
$str$22:
        /*0000*/ 	.byte	0x6b, 0x5f, 0x74, 0x69, 0x6c, 0x65, 0x5f, 0x63, 0x6f, 0x75, 0x6e, 0x74, 0x20, 0x3e, 0x3d, 0x20
        /*0010*/ 	.byte	0x31, 0x00
	.type		$str$23,@object
	.size		$str$23,(__unnamed_1 - $str$23)
$str$23:
        /*0012*/ 	.byte	0x2f, 0x74, 0x6d, 0x70, 0x2f, 0x63, 0x75, 0x74, 0x6c, 0x61, 0x73, 0x73, 0x5f, 0x73, 0x77, 0x65
        /*0022*/ 	.byte	0x65, 0x70, 0x5f, 0x73, 0x72, 0x63, 0x2f, 0x69, 0x6e, 0x63, 0x6c, 0x75, 0x64, 0x65, 0x2f, 0x63
        /*0032*/ 	.byte	0x75, 0x74, 0x6c, 0x61, 0x73, 0x73, 0x2f, 0x67, 0x65, 0x6d, 0x6d, 0x2f, 0x63, 0x6f, 0x6c, 0x6c
        /*0042*/ 	.byte	0x65, 0x63, 0x74, 0x69, 0x76, 0x65, 0x2f, 0x73, 0x6d, 0x39, 0x30, 0x5f, 0x6d, 0x6d, 0x61, 0x5f
        /*0052*/ 	.byte	0x74, 0x6d, 0x61, 0x5f, 0x67, 0x6d, 0x6d, 0x61, 0x5f, 0x73, 0x73, 0x5f, 0x77, 0x61, 0x72, 0x70
        /*0062*/ 	.byte	0x73, 0x70, 0x65, 0x63, 0x69, 0x61, 0x6c, 0x69, 0x7a, 0x65, 0x64, 0x2e, 0x68, 0x70, 0x70, 0x00
	.type		__unnamed_1,@object
	.size		__unnamed_1,(.L_0 - __unnamed_1)
__unnamed_1:
        /*0072*/ 	.byte	0x76, 0x6f, 0x69, 0x64, 0x20, 0x63, 0x75, 0x74, 0x6c, 0x61, 0x73, 0x73, 0x3a, 0x3a, 0x67, 0x65
        /* <DEDUP_REMOVED lines=175> */
        /*0b72*/ 	.byte	0x3a, 0x69, 0x64, 0x65, 0x6e, 0x74, 0x69, 0x74, 0x79, 0x5d, 0x00
.L_0:


//--------------------- .nv.shared._ZN7cutlass13device_kernelINS_4gemm6kernel13GemmUniversalIN4cute5tupleIJiiiiEEENS1_10collective13CollectiveMmaINS1_34MainloopSm90TmaGmmaWarpSpecializedILi5ENS5_IJNS4_1CILi4EEENSA_ILi1EEESC_EEENS1_35KernelTmaWarpSpecializedCooperativeEEENS5_IJNSA_ILi256EEENSA_ILi64EEENSA_ILi32EEEEEEfNS5_IJlSC_lEEEfSK_NS4_8TiledMMAINS4_8MMA_AtomIJNS4_4SM904GMMA29MMA_64x64x8_F32TF32TF32_SS_TNILNSO_7ScaleInE1ELSQ_1EEEEEENS4_6LayoutINS5_IJNSA_ILi2EEESC_SC_EEENS5_IJSC_NSA_ILi0EEESW_EEEEENS5_IJNS4_10UnderscoreESZ_SZ_EEEEENS4_13SM90_TMA_LOADENS4_14ComposedLayoutINS4_7SwizzleILi3ELi4ELi3EEENS4_18smem_ptr_flag_bitsILi32EEENST_INS5_IJNSA_ILi8EEESI_EEENS5_IJSI_SC_EEEEEEEvNS4_8identityENS4_23SM90_TMA_LOAD_MULTICASTES1C_vS1D_EENS_8epilogue10collective6detail29Sm90TmaWarpSpecializedAdapterINS1H_15DefaultEpilogueIfSK_SK_NS1G_6thread17LinearCombinationIfLi1EffLNS1L_9ScaleType4KindE0ELNS_15FloatRoundStyleE2EfEENS1_15EpilogueDefaultEEEEEvvEEEEvNT_6ParamsE --------------------------
	.section	.nv.shared._ZN7cutlass13device_kernelINS_4gemm6kernel13GemmUniversalIN4cute5tupleIJiiiiEEENS1_10collective13CollectiveMmaINS1_34MainloopSm90TmaGmmaWarpSpecializedILi5ENS5_IJNS4_1CILi4EEENSA_ILi1EEESC_EEENS1_35KernelTmaWarpSpecializedCooperativeEEENS5_IJNSA_ILi256EEENSA_ILi64EEENSA_ILi32EEEEEEfNS5_IJlSC_lEEEfSK_NS4_8TiledMMAINS4_8MMA_AtomIJNS4_4SM904GMMA29MMA_64x64x8_F32TF32TF32_SS_TNILNSO_7ScaleInE1ELSQ_1EEEEEENS4_6LayoutINS5_IJNSA_ILi2EEESC_SC_EEENS5_IJSC_NSA_ILi0EEESW_EEEEENS5_IJNS4_10UnderscoreESZ_SZ_EEEEENS4_13SM90_TMA_LOADENS4_14ComposedLayoutINS4_7SwizzleILi3ELi4ELi3EEENS4_18smem_ptr_flag_bitsILi32EEENST_INS5_IJNSA_ILi8EEESI_EEENS5_IJSI_SC_EEEEEEEvNS4_8identityENS4_23SM90_TMA_LOAD_MULTICASTES1C_vS1D_EENS_8epilogue10collective6detail29Sm90TmaWarpSpecializedAdapterINS1H_15DefaultEpilogueIfSK_SK_NS1G_6thread17LinearCombinationIfLi1EffLNS1L_9ScaleType4KindE0ELNS_15FloatRoundStyleE2EfEENS1_15EpilogueDefaultEEEEEvvEEEEvNT_6ParamsE,"aw",@nobits
	.sectionflags	@""
	.align	16
	.zero		1024


//--------------------- .nv.shared.reserved.0     --------------------------
	.section	.nv.shared.reserved.0,"aw",@nobits
	.weak		__nv_reservedSMEM_offset_0_alias
	.size		__nv_reservedSMEM_offset_0_alias, 0, 0
	.other		__nv_reservedSMEM_offset_0_alias,@"STO_CUDA_RESERVED_SHARED STV_DEFAULT"
__nv_reservedSMEM_offset_0_alias:
	.zero		0


//--------------------- .nv.global                --------------------------
	.section	.nv.global,"aw",@nobits
.nv.global:
	.type		_ZN40_INTERNAL_87e4eb3c_4_k_cu_ae6e5aca_158124cute1_E,@object
	.size		_ZN40_INTERNAL_87e4eb3c_4_k_cu_ae6e5aca_158124cute1_E,(_ZN40_INTERNAL_87e4eb3c_4_k_cu_ae6e5aca_158124cuda3std3__45__cpo6cbeginE - _ZN40_INTERNAL_87e4eb3c_4_k_cu_ae6e5aca_158124cute1_E)
_ZN40_INTERNAL_87e4eb3c_4_k_cu_ae6e5aca_158124cute1_E:
	.zero		1
	.type		_ZN40_INTERNAL_87e4eb3c_4_k_cu_ae6e5aca_158124cuda3std3__45__cpo6cbeginE,@object
	.size		_ZN40_INTERNAL_87e4eb3c_4_k_cu_ae6e5aca_158124cuda3std3__45__cpo6cbeginE,(_ZN40_INTERNAL_87e4eb3c_4_k_cu_ae6e5aca_158124cuda3std3__48in_placeE - _ZN40_INTERNAL_87e4eb3c_4_k_cu_ae6e5aca_158124cuda3std3__45__cpo6cbeginE)
_ZN40_INTERNAL_87e4eb3c_4_k_cu_ae6e5aca_158124cuda3std3__45__cpo6cbeginE:
	.zero		1
	.type		_ZN40_INTERNAL_87e4eb3c_4_k_cu_ae6e5aca_158124cuda3std3__48in_placeE,@object
	.size		_ZN40_INTERNAL_87e4eb3c_4_k_cu_ae6e5aca_158124cuda3std3__48in_placeE,(_ZN40_INTERNAL_87e4eb3c_4_k_cu_ae6e5aca_158124cuda3std6ranges3__45__cpo9iter_moveE - _ZN40_INTERNAL_87e4eb3c_4_k_cu_ae6e5aca_158124cuda3std3__48in_placeE)
_ZN40_INTERNAL_87e4eb3c_4_k_cu_ae6e5aca_158124cuda3std3__48in_placeE:
	.zero		1
	.type		_ZN40_INTERNAL_87e4eb3c_4_k_cu_ae6e5aca_158124cuda3std6ranges3__45__cpo9iter_moveE,@object
	.size		_ZN40_INTERNAL_87e4eb3c_4_k_cu_ae6e5aca_158124cuda3std6ranges3__45__cpo9iter_moveE,(_ZN40_INTERNAL_87e4eb3c_4_k_cu_ae6e5aca_158124cuda3std3__45__cpo5beginE - _ZN40_INTERNAL_87e4eb3c_4_k_cu_ae6e5aca_158124cuda3std6ranges3__45__cpo9iter_moveE)
_ZN40_INTERNAL_87e4eb3c_4_k_cu_ae6e5aca_158124cuda3std6ranges3__45__cpo9iter_moveE:
	.zero		1
	.type		_ZN40_INTERNAL_87e4eb3c_4_k_cu_ae6e5aca_158124cuda3std3__45__cpo5beginE,@object
	.size		_ZN40_INTERNAL_87e4eb3c_4_k_cu_ae6e5aca_158124cuda3std3__45__cpo5beginE,(_ZN40_INTERNAL_87e4eb3c_4_k_cu_ae6e5aca_158124cuda3std3__442_GLOBAL__N__87e4eb3c_4_k_cu_ae6e5aca_158126ignoreE - _ZN40_INTERNAL_87e4eb3c_4_k_cu_ae6e5aca_158124cuda3std3__45__cpo5beginE)
_ZN40_INTERNAL_87e4eb3c_4_k_cu_ae6e5aca_158124cuda3std3__45__cpo5beginE:
	.zero		1
	.type		_ZN40_INTERNAL_87e4eb3c_4_k_cu_ae6e5aca_158124cuda3std3__442_GLOBAL__N__87e4eb3c_4_k_cu_ae6e5aca_158126ignoreE,@object
	.size		_ZN40_INTERNAL_87e4eb3c_4_k_cu_ae6e5aca_158124cuda3std3__442_GLOBAL__N__87e4eb3c_4_k_cu_ae6e5aca_158126ignoreE,(_ZN40_INTERNAL_87e4eb3c_4_k_cu_ae6e5aca_158124cute7productE - _ZN40_INTERNAL_87e4eb3c_4_k_cu_ae6e5aca_158124cuda3std3__442_GLOBAL__N__87e4eb3c_4_k_cu_ae6e5aca_158126ignoreE)
_ZN40_INTERNAL_87e4eb3c_4_k_cu_ae6e5aca_158124cuda3std3__442_GLOBAL__N__87e4eb3c_4_k_cu_ae6e5aca_158126ignoreE:
	.zero		1
	.type		_ZN40_INTERNAL_87e4eb3c_4_k_cu_ae6e5aca_158124cute7productE,@object
	.size		_ZN40_INTERNAL_87e4eb3c_4_k_cu_ae6e5aca_158124cute7productE,(_ZN40_INTERNAL_87e4eb3c_4_k_cu_ae6e5aca_158124cuda3std3__45__cpo3endE - _ZN40_INTERNAL_87e4eb3c_4_k_cu_ae6e5aca_158124cute7productE)
_ZN40_INTERNAL_87e4eb3c_4_k_cu_ae6e5aca_158124cute7productE:
	.zero		1
	.type		_ZN40_INTERNAL_87e4eb3c_4_k_cu_ae6e5aca_158124cuda3std3__45__cpo3endE,@object
	.size		_ZN40_INTERNAL_87e4eb3c_4_k_cu_ae6e5aca_158124cuda3std3__45__cpo3endE,(_ZN40_INTERNAL_87e4eb3c_4_k_cu_ae6e5aca_158124cuda3std3__419piecewise_constructE - _ZN40_INTERNAL_87e4eb3c_4_k_cu_ae6e5aca_158124cuda3std3__45__cpo3endE)
_ZN40_INTERNAL_87e4eb3c_4_k_cu_ae6e5aca_158124cuda3std3__45__cpo3endE:
	.zero		1
	.type		_ZN40_INTERNAL_87e4eb3c_4_k_cu_ae6e5aca_158124cuda3std3__419piecewise_constructE,@object
	.size		_ZN40_INTERNAL_87e4eb3c_4_k_cu_ae6e5aca_158124cuda3std3__419piecewise_constructE,(_ZN40_INTERNAL_87e4eb3c_4_k_cu_ae6e5aca_158124cuda3std3__45__cpo4cendE - _ZN40_INTERNAL_87e4eb3c_4_k_cu_ae6e5aca_158124cuda3std3__419piecewise_constructE)
_ZN40_INTERNAL_87e4eb3c_4_k_cu_ae6e5aca_158124cuda3std3__419piecewise_constructE:
	.zero		1
	.type		_ZN40_INTERNAL_87e4eb3c_4_k_cu_ae6e5aca_158124cuda3std3__45__cpo4cendE,@object
	.size		_ZN40_INTERNAL_87e4eb3c_4_k_cu_ae6e5aca_158124cuda3std3__45__cpo4cendE,(_ZN40_INTERNAL_87e4eb3c_4_k_cu_ae6e5aca_158124cuda3std6ranges3__45__cpo4swapE - _ZN40_INTERNAL_87e4eb3c_4_k_cu_ae6e5aca_158124cuda3std3__45__cpo4cendE)
_ZN40_INTERNAL_87e4eb3c_4_k_cu_ae6e5aca_158124cuda3std3__45__cpo4cendE:
	.zero		1
	.type		_ZN40_INTERNAL_87e4eb3c_4_k_cu_ae6e5aca_158124cuda3std6ranges3__45__cpo4swapE,@object
	.size		_ZN40_INTERNAL_87e4eb3c_4_k_cu_ae6e5aca_158124cuda3std6ranges3__45__cpo4swapE,(.L_8 - _ZN40_INTERNAL_87e4eb3c_4_k_cu_ae6e5aca_158124cuda3std6ranges3__45__cpo4swapE)
_ZN40_INTERNAL_87e4eb3c_4_k_cu_ae6e5aca_158124cuda3std6ranges3__45__cpo4swapE:
	.zero		1
.L_8:


//--------------------- .nv.constant0._ZN7cutlass13device_kernelINS_4gemm6kernel13GemmUniversalIN4cute5tupleIJiiiiEEENS1_10collective13CollectiveMmaINS1_34MainloopSm90TmaGmmaWarpSpecializedILi5ENS5_IJNS4_1CILi4EEENSA_ILi1EEESC_EEENS1_35KernelTmaWarpSpecializedCooperativeEEENS5_IJNSA_ILi256EEENSA_ILi64EEENSA_ILi32EEEEEEfNS5_IJlSC_lEEEfSK_NS4_8TiledMMAINS4_8MMA_AtomIJNS4_4SM904GMMA29MMA_64x64x8_F32TF32TF32_SS_TNILNSO_7ScaleInE1ELSQ_1EEEEEENS4_6LayoutINS5_IJNSA_ILi2EEESC_SC_EEENS5_IJSC_NSA_ILi0EEESW_EEEEENS5_IJNS4_10UnderscoreESZ_SZ_EEEEENS4_13SM90_TMA_LOADENS4_14ComposedLayoutINS4_7SwizzleILi3ELi4ELi3EEENS4_18smem_ptr_flag_bitsILi32EEENST_INS5_IJNSA_ILi8EEESI_EEENS5_IJSI_SC_EEEEEEEvNS4_8identityENS4_23SM90_TMA_LOAD_MULTICASTES1C_vS1D_EENS_8epilogue10collective6detail29Sm90TmaWarpSpecializedAdapterINS1H_15DefaultEpilogueIfSK_SK_NS1G_6thread17LinearCombinationIfLi1EffLNS1L_9ScaleType4KindE0ELNS_15FloatRoundStyleE2EfEENS1_15EpilogueDefaultEEEEEvvEEEEvNT_6ParamsE --------------------------
	.section	.nv.constant0._ZN7cutlass13device_kernelINS_4gemm6kernel13GemmUniversalIN4cute5tupleIJiiiiEEENS1_10collective13CollectiveMmaINS1_34MainloopSm90TmaGmmaWarpSpecializedILi5ENS5_IJNS4_1CILi4EEENSA_ILi1EEESC_EEENS1_35KernelTmaWarpSpecializedCooperativeEEENS5_IJNSA_ILi256EEENSA_ILi64EEENSA_ILi32EEEEEEfNS5_IJlSC_lEEEfSK_NS4_8TiledMMAINS4_8MMA_AtomIJNS4_4SM904GMMA29MMA_64x64x8_F32TF32TF32_SS_TNILNSO_7ScaleInE1ELSQ_1EEEEEENS4_6LayoutINS5_IJNSA_ILi2EEESC_SC_EEENS5_IJSC_NSA_ILi0EEESW_EEEEENS5_IJNS4_10UnderscoreESZ_SZ_EEEEENS4_13SM90_TMA_LOADENS4_14ComposedLayoutINS4_7SwizzleILi3ELi4ELi3EEENS4_18smem_ptr_flag_bitsILi32EEENST_INS5_IJNSA_ILi8EEESI_EEENS5_IJSI_SC_EEEEEEEvNS4_8identityENS4_23SM90_TMA_LOAD_MULTICASTES1C_vS1D_EENS_8epilogue10collective6detail29Sm90TmaWarpSpecializedAdapterINS1H_15DefaultEpilogueIfSK_SK_NS1G_6thread17LinearCombinationIfLi1EffLNS1L_9ScaleType4KindE0ELNS_15FloatRoundStyleE2EfEENS1_15EpilogueDefaultEEEEEvvEEEEvNT_6ParamsE,"a",@progbits
	.sectionflags	@""
	.align	4
.nv.constant0._ZN7cutlass13device_kernelINS_4gemm6kernel13GemmUniversalIN4cute5tupleIJiiiiEEENS1_10collective13CollectiveMmaINS1_34MainloopSm90TmaGmmaWarpSpecializedILi5ENS5_IJNS4_1CILi4EEENSA_ILi1EEESC_EEENS1_35KernelTmaWarpSpecializedCooperativeEEENS5_IJNSA_ILi256EEENSA_ILi64EEENSA_ILi32EEEEEEfNS5_IJlSC_lEEEfSK_NS4_8TiledMMAINS4_8MMA_AtomIJNS4_4SM904GMMA29MMA_64x64x8_F32TF32TF32_SS_TNILNSO_7ScaleInE1ELSQ_1EEEEEENS4_6LayoutINS5_IJNSA_ILi2EEESC_SC_EEENS5_IJSC_NSA_ILi0EEESW_EEEEENS5_IJNS4_10UnderscoreESZ_SZ_EEEEENS4_13SM90_TMA_LOADENS4_14ComposedLayoutINS4_7SwizzleILi3ELi4ELi3EEENS4_18smem_ptr_flag_bitsILi32EEENST_INS5_IJNSA_ILi8EEESI_EEENS5_IJSI_SC_EEEEEEEvNS4_8identityENS4_23SM90_TMA_LOAD_MULTICASTES1C_vS1D_EENS_8epilogue10collective6detail29Sm90TmaWarpSpecializedAdapterINS1H_15DefaultEpilogueIfSK_SK_NS1G_6thread17LinearCombinationIfLi1EffLNS1L_9ScaleType4KindE0ELNS_15FloatRoundStyleE2EfEENS1_15EpilogueDefaultEEEEEvvEEEEvNT_6ParamsE:
	.zero		1664


//--------------------- SYMBOLS --------------------------

	.type		.nv.reservedSmem.offset0,@object
	.size		.nv.reservedSmem.offset0,0x4
	.type		__assertfail,@function
